//
// Generated by NVIDIA NVVM Compiler
//
// Compiler Build ID: CL-36424714
// Cuda compilation tools, release 13.0, V13.0.88
// Based on NVVM 20.0.0
//

.version 9.0
.target sm_100
.address_size 64

	// .globl	_Z16kernelSelectMatePdjS_jS_S_PbS0_j

.visible .entry _Z16kernelSelectMatePdjS_jS_S_PbS0_j(
	.param .u64 .ptr .align 1 _Z16kernelSelectMatePdjS_jS_S_PbS0_j_param_0,
	.param .u32 _Z16kernelSelectMatePdjS_jS_S_PbS0_j_param_1,
	.param .u64 .ptr .align 1 _Z16kernelSelectMatePdjS_jS_S_PbS0_j_param_2,
	.param .u32 _Z16kernelSelectMatePdjS_jS_S_PbS0_j_param_3,
	.param .u64 .ptr .align 1 _Z16kernelSelectMatePdjS_jS_S_PbS0_j_param_4,
	.param .u64 .ptr .align 1 _Z16kernelSelectMatePdjS_jS_S_PbS0_j_param_5,
	.param .u64 .ptr .align 1 _Z16kernelSelectMatePdjS_jS_S_PbS0_j_param_6,
	.param .u64 .ptr .align 1 _Z16kernelSelectMatePdjS_jS_S_PbS0_j_param_7,
	.param .u32 _Z16kernelSelectMatePdjS_jS_S_PbS0_j_param_8
)
{
	.reg .pred 	%p<157>;
	.reg .b16 	%rs<89>;
	.reg .b32 	%r<238>;
	.reg .b64 	%rd<199>;
	.reg .b64 	%fd<315>;

	ld.param.u64 	%rd51, [_Z16kernelSelectMatePdjS_jS_S_PbS0_j_param_0];
	ld.param.u32 	%r121, [_Z16kernelSelectMatePdjS_jS_S_PbS0_j_param_1];
	ld.param.u64 	%rd52, [_Z16kernelSelectMatePdjS_jS_S_PbS0_j_param_2];
	ld.param.u32 	%r122, [_Z16kernelSelectMatePdjS_jS_S_PbS0_j_param_3];
	ld.param.u64 	%rd53, [_Z16kernelSelectMatePdjS_jS_S_PbS0_j_param_5];
	ld.param.u64 	%rd54, [_Z16kernelSelectMatePdjS_jS_S_PbS0_j_param_6];
	ld.param.u64 	%rd55, [_Z16kernelSelectMatePdjS_jS_S_PbS0_j_param_7];
	ld.param.u32 	%r123, [_Z16kernelSelectMatePdjS_jS_S_PbS0_j_param_8];
	cvta.to.global.u64 	%rd1, %rd51;
	cvta.to.global.u64 	%rd2, %rd54;
	cvta.to.global.u64 	%rd3, %rd52;
	cvta.to.global.u64 	%rd4, %rd55;
	cvta.to.global.u64 	%rd5, %rd53;
	mov.u32 	%r124, %tid.x;
	mov.u32 	%r125, %ctaid.x;
	mov.u32 	%r126, %ntid.x;
	mad.lo.s32 	%r188, %r125, %r126, %r124;
	mov.u32 	%r127, %nctaid.x;
	mul.lo.s32 	%r2, %r127, %r126;
	setp.ge.u32 	%p1, %r188, %r122;
	@%p1 bra 	$L__BB0_242;
	add.s32 	%r3, %r121, -1;
	shr.u32 	%r128, %r3, 31;
	add.s32 	%r129, %r3, %r128;
	shr.s32 	%r4, %r129, 1;
	setp.eq.s32 	%p2, %r123, 0;
	@%p2 bra 	$L__BB0_242;
	setp.gt.s32 	%p3, %r121, 0;
	@%p3 bra 	$L__BB0_124;
	add.s32 	%r5, %r123, -1;
	cvt.u16.u32 	%rs1, %r123;
	and.b32  	%r6, %r123, 15;
	and.b32  	%r7, %r123, 7;
	mul.lo.s32 	%r165, %r4, %r123;
	cvt.u64.u32 	%rd6, %r165;
	mul.wide.u32 	%rd129, %r165, 8;
	add.s64 	%rd7, %rd1, %rd129;
	and.b32  	%r8, %r123, -16;
	and.b32  	%r9, %r123, 3;
	neg.s32 	%r10, %r8;
$L__BB0_4:
	setp.lt.u32 	%p83, %r5, 15;
	mul.lo.s32 	%r12, %r188, %r123;
	mov.b32 	%r191, 0;
	@%p83 bra 	$L__BB0_7;
	shl.b64 	%rd130, %rd6, 3;
	add.s64 	%rd131, %rd130, %rd1;
	add.s64 	%rd198, %rd131, 64;
	mul.wide.u32 	%rd132, %r12, 8;
	add.s64 	%rd133, %rd3, %rd132;
	add.s64 	%rd197, %rd133, 64;
	mov.u32 	%r189, %r10;
$L__BB0_6:
	.pragma "nounroll";
	ld.global.f64 	%fd160, [%rd198+-64];
	st.global.f64 	[%rd197+-64], %fd160;
	ld.global.f64 	%fd161, [%rd198+-56];
	st.global.f64 	[%rd197+-56], %fd161;
	ld.global.f64 	%fd162, [%rd198+-48];
	st.global.f64 	[%rd197+-48], %fd162;
	ld.global.f64 	%fd163, [%rd198+-40];
	st.global.f64 	[%rd197+-40], %fd163;
	ld.global.f64 	%fd164, [%rd198+-32];
	st.global.f64 	[%rd197+-32], %fd164;
	ld.global.f64 	%fd165, [%rd198+-24];
	st.global.f64 	[%rd197+-24], %fd165;
	ld.global.f64 	%fd166, [%rd198+-16];
	st.global.f64 	[%rd197+-16], %fd166;
	ld.global.f64 	%fd167, [%rd198+-8];
	st.global.f64 	[%rd197+-8], %fd167;
	ld.global.f64 	%fd168, [%rd198];
	st.global.f64 	[%rd197], %fd168;
	ld.global.f64 	%fd169, [%rd198+8];
	st.global.f64 	[%rd197+8], %fd169;
	ld.global.f64 	%fd170, [%rd198+16];
	st.global.f64 	[%rd197+16], %fd170;
	ld.global.f64 	%fd171, [%rd198+24];
	st.global.f64 	[%rd197+24], %fd171;
	ld.global.f64 	%fd172, [%rd198+32];
	st.global.f64 	[%rd197+32], %fd172;
	ld.global.f64 	%fd173, [%rd198+40];
	st.global.f64 	[%rd197+40], %fd173;
	ld.global.f64 	%fd174, [%rd198+48];
	st.global.f64 	[%rd197+48], %fd174;
	ld.global.f64 	%fd175, [%rd198+56];
	st.global.f64 	[%rd197+56], %fd175;
	add.s32 	%r189, %r189, 16;
	add.s64 	%rd198, %rd198, 128;
	add.s64 	%rd197, %rd197, 128;
	setp.ne.s32 	%p84, %r189, 0;
	mov.u32 	%r191, %r8;
	@%p84 bra 	$L__BB0_6;
$L__BB0_7:
	mul.wide.u32 	%rd134, %r12, 8;
	add.s64 	%rd14, %rd3, %rd134;
	setp.eq.s32 	%p85, %r6, 0;
	@%p85 bra 	$L__BB0_17;
	add.s32 	%r167, %r6, -1;
	setp.lt.u32 	%p86, %r167, 7;
	@%p86 bra 	$L__BB0_10;
	mul.wide.u32 	%rd135, %r191, 8;
	add.s64 	%rd136, %rd7, %rd135;
	ld.global.f64 	%fd176, [%rd136];
	add.s64 	%rd137, %rd14, %rd135;
	st.global.f64 	[%rd137], %fd176;
	ld.global.f64 	%fd177, [%rd136+8];
	st.global.f64 	[%rd137+8], %fd177;
	ld.global.f64 	%fd178, [%rd136+16];
	st.global.f64 	[%rd137+16], %fd178;
	ld.global.f64 	%fd179, [%rd136+24];
	st.global.f64 	[%rd137+24], %fd179;
	ld.global.f64 	%fd180, [%rd136+32];
	st.global.f64 	[%rd137+32], %fd180;
	ld.global.f64 	%fd181, [%rd136+40];
	st.global.f64 	[%rd137+40], %fd181;
	ld.global.f64 	%fd182, [%rd136+48];
	st.global.f64 	[%rd137+48], %fd182;
	ld.global.f64 	%fd183, [%rd136+56];
	st.global.f64 	[%rd137+56], %fd183;
	add.s32 	%r191, %r191, 8;
$L__BB0_10:
	setp.eq.s32 	%p87, %r7, 0;
	@%p87 bra 	$L__BB0_17;
	add.s32 	%r168, %r7, -1;
	setp.lt.u32 	%p88, %r168, 3;
	@%p88 bra 	$L__BB0_13;
	mul.wide.u32 	%rd138, %r191, 8;
	add.s64 	%rd139, %rd7, %rd138;
	ld.global.f64 	%fd184, [%rd139];
	add.s64 	%rd140, %rd14, %rd138;
	st.global.f64 	[%rd140], %fd184;
	ld.global.f64 	%fd185, [%rd139+8];
	st.global.f64 	[%rd140+8], %fd185;
	ld.global.f64 	%fd186, [%rd139+16];
	st.global.f64 	[%rd140+16], %fd186;
	ld.global.f64 	%fd187, [%rd139+24];
	st.global.f64 	[%rd140+24], %fd187;
	add.s32 	%r191, %r191, 4;
$L__BB0_13:
	setp.eq.s32 	%p89, %r9, 0;
	@%p89 bra 	$L__BB0_17;
	setp.eq.s32 	%p90, %r9, 1;
	mul.wide.u32 	%rd141, %r191, 8;
	add.s64 	%rd15, %rd7, %rd141;
	ld.global.f64 	%fd188, [%rd15];
	add.s64 	%rd16, %rd14, %rd141;
	st.global.f64 	[%rd16], %fd188;
	@%p90 bra 	$L__BB0_17;
	setp.eq.s32 	%p91, %r9, 2;
	ld.global.f64 	%fd189, [%rd15+8];
	st.global.f64 	[%rd16+8], %fd189;
	@%p91 bra 	$L__BB0_17;
	ld.global.f64 	%fd190, [%rd15+16];
	st.global.f64 	[%rd16+16], %fd190;
$L__BB0_17:
	mov.b32 	%r194, 0;
	mov.b16 	%rs85, 0;
	mov.u16 	%rs86, %rs85;
	mov.u32 	%r193, %r123;
$L__BB0_18:
	sub.s16 	%rs51, %rs1, %rs85;
	cvt.u32.u16 	%r170, %rs51;
	and.b32  	%r22, %r170, 7;
	sub.s16 	%rs52, %rs1, %rs86;
	cvt.u32.u16 	%r171, %rs52;
	and.b32  	%r23, %r171, 15;
	add.s32 	%r24, %r23, -1;
	sub.s32 	%r25, %r5, %r194;
	sub.s32 	%r26, %r123, %r194;
	cvt.u64.u32 	%rd17, %r194;
	add.s64 	%rd142, %rd2, %rd17;
	ld.global.u8 	%rs53, [%rd142];
	setp.eq.s16 	%p92, %rs53, 0;
	@%p92 bra 	$L__BB0_21;
	and.b64  	%rd143, %rd17, 1;
	setp.eq.b64 	%p93, %rd143, 1;
	not.pred 	%p94, %p93;
	@%p94 bra 	$L__BB0_97;
	add.s64 	%rd18, %rd17, %rd6;
	setp.eq.s32 	%p95, %r26, 0;
	@%p95 bra 	$L__BB0_21;
	bra.uni 	$L__BB0_111;
$L__BB0_21:
	cvt.u32.u64 	%r183, %rd17;
	add.s32 	%r194, %r183, 1;
	add.s32 	%r193, %r193, -1;
	setp.eq.s32 	%p115, %r194, %r123;
	add.s16 	%rs86, %rs86, 1;
	add.s16 	%rs85, %rs85, 1;
	@%p115 bra 	$L__BB0_22;
	bra.uni 	$L__BB0_18;
$L__BB0_22:
	setp.lt.u32 	%p116, %r5, 15;
	mov.b32 	%r205, 0;
	@%p116 bra 	$L__BB0_57;
	mov.b32 	%r197, 0;
$L__BB0_24:
	.pragma "nounroll";
	cvt.u64.u32 	%rd188, %r197;
	add.s64 	%rd19, %rd4, %rd188;
	ld.global.u8 	%rs54, [%rd19];
	setp.eq.s16 	%p117, %rs54, 0;
	mul.wide.u32 	%rd189, %r197, 8;
	add.s64 	%rd20, %rd14, %rd189;
	@%p117 bra 	$L__BB0_26;
	ld.global.f64 	%fd253, [%rd20];
	add.f64 	%fd254, %fd253, 0d4014000000000000;
	st.global.f64 	[%rd20], %fd254;
$L__BB0_26:
	ld.global.u8 	%rs55, [%rd19+1];
	setp.eq.s16 	%p118, %rs55, 0;
	@%p118 bra 	$L__BB0_28;
	ld.global.f64 	%fd255, [%rd20+8];
	add.f64 	%fd256, %fd255, 0d4014000000000000;
	st.global.f64 	[%rd20+8], %fd256;
$L__BB0_28:
	ld.global.u8 	%rs56, [%rd19+2];
	setp.eq.s16 	%p119, %rs56, 0;
	@%p119 bra 	$L__BB0_30;
	ld.global.f64 	%fd257, [%rd20+16];
	add.f64 	%fd258, %fd257, 0d4014000000000000;
	st.global.f64 	[%rd20+16], %fd258;
$L__BB0_30:
	ld.global.u8 	%rs57, [%rd19+3];
	setp.eq.s16 	%p120, %rs57, 0;
	@%p120 bra 	$L__BB0_32;
	ld.global.f64 	%fd259, [%rd20+24];
	add.f64 	%fd260, %fd259, 0d4014000000000000;
	st.global.f64 	[%rd20+24], %fd260;
$L__BB0_32:
	ld.global.u8 	%rs58, [%rd19+4];
	setp.eq.s16 	%p121, %rs58, 0;
	@%p121 bra 	$L__BB0_34;
	ld.global.f64 	%fd261, [%rd20+32];
	add.f64 	%fd262, %fd261, 0d4014000000000000;
	st.global.f64 	[%rd20+32], %fd262;
$L__BB0_34:
	ld.global.u8 	%rs59, [%rd19+5];
	setp.eq.s16 	%p122, %rs59, 0;
	@%p122 bra 	$L__BB0_36;
	ld.global.f64 	%fd263, [%rd20+40];
	add.f64 	%fd264, %fd263, 0d4014000000000000;
	st.global.f64 	[%rd20+40], %fd264;
$L__BB0_36:
	ld.global.u8 	%rs60, [%rd19+6];
	setp.eq.s16 	%p123, %rs60, 0;
	@%p123 bra 	$L__BB0_38;
	ld.global.f64 	%fd265, [%rd20+48];
	add.f64 	%fd266, %fd265, 0d4014000000000000;
	st.global.f64 	[%rd20+48], %fd266;
$L__BB0_38:
	ld.global.u8 	%rs61, [%rd19+7];
	setp.eq.s16 	%p124, %rs61, 0;
	@%p124 bra 	$L__BB0_40;
	ld.global.f64 	%fd267, [%rd20+56];
	add.f64 	%fd268, %fd267, 0d4014000000000000;
	st.global.f64 	[%rd20+56], %fd268;
$L__BB0_40:
	ld.global.u8 	%rs62, [%rd19+8];
	setp.eq.s16 	%p125, %rs62, 0;
	@%p125 bra 	$L__BB0_42;
	ld.global.f64 	%fd269, [%rd20+64];
	add.f64 	%fd270, %fd269, 0d4014000000000000;
	st.global.f64 	[%rd20+64], %fd270;
$L__BB0_42:
	ld.global.u8 	%rs63, [%rd19+9];
	setp.eq.s16 	%p126, %rs63, 0;
	@%p126 bra 	$L__BB0_44;
	ld.global.f64 	%fd271, [%rd20+72];
	add.f64 	%fd272, %fd271, 0d4014000000000000;
	st.global.f64 	[%rd20+72], %fd272;
$L__BB0_44:
	ld.global.u8 	%rs64, [%rd19+10];
	setp.eq.s16 	%p127, %rs64, 0;
	@%p127 bra 	$L__BB0_46;
	ld.global.f64 	%fd273, [%rd20+80];
	add.f64 	%fd274, %fd273, 0d4014000000000000;
	st.global.f64 	[%rd20+80], %fd274;
$L__BB0_46:
	ld.global.u8 	%rs65, [%rd19+11];
	setp.eq.s16 	%p128, %rs65, 0;
	@%p128 bra 	$L__BB0_48;
	ld.global.f64 	%fd275, [%rd20+88];
	add.f64 	%fd276, %fd275, 0d4014000000000000;
	st.global.f64 	[%rd20+88], %fd276;
$L__BB0_48:
	ld.global.u8 	%rs66, [%rd19+12];
	setp.eq.s16 	%p129, %rs66, 0;
	@%p129 bra 	$L__BB0_50;
	ld.global.f64 	%fd277, [%rd20+96];
	add.f64 	%fd278, %fd277, 0d4014000000000000;
	st.global.f64 	[%rd20+96], %fd278;
$L__BB0_50:
	ld.global.u8 	%rs67, [%rd19+13];
	setp.eq.s16 	%p130, %rs67, 0;
	@%p130 bra 	$L__BB0_52;
	ld.global.f64 	%fd279, [%rd20+104];
	add.f64 	%fd280, %fd279, 0d4014000000000000;
	st.global.f64 	[%rd20+104], %fd280;
$L__BB0_52:
	ld.global.u8 	%rs68, [%rd19+14];
	setp.eq.s16 	%p131, %rs68, 0;
	@%p131 bra 	$L__BB0_54;
	ld.global.f64 	%fd281, [%rd20+112];
	add.f64 	%fd282, %fd281, 0d4014000000000000;
	st.global.f64 	[%rd20+112], %fd282;
$L__BB0_54:
	ld.global.u8 	%rs69, [%rd19+15];
	setp.eq.s16 	%p132, %rs69, 0;
	@%p132 bra 	$L__BB0_56;
	ld.global.f64 	%fd283, [%rd20+120];
	add.f64 	%fd284, %fd283, 0d4014000000000000;
	st.global.f64 	[%rd20+120], %fd284;
$L__BB0_56:
	add.s32 	%r197, %r197, 16;
	setp.eq.s32 	%p133, %r197, %r8;
	mov.u32 	%r205, %r8;
	@%p133 bra 	$L__BB0_57;
	bra.uni 	$L__BB0_24;
$L__BB0_57:
	setp.eq.s32 	%p134, %r6, 0;
	@%p134 bra 	$L__BB0_96;
	add.s32 	%r186, %r6, -1;
	setp.lt.u32 	%p135, %r186, 7;
	@%p135 bra 	$L__BB0_76;
	cvt.u64.u32 	%rd190, %r205;
	add.s64 	%rd25, %rd4, %rd190;
	ld.global.u8 	%rs70, [%rd25];
	setp.eq.s16 	%p136, %rs70, 0;
	mul.wide.u32 	%rd191, %r205, 8;
	add.s64 	%rd26, %rd14, %rd191;
	@%p136 bra 	$L__BB0_61;
	ld.global.f64 	%fd285, [%rd26];
	add.f64 	%fd286, %fd285, 0d4014000000000000;
	st.global.f64 	[%rd26], %fd286;
$L__BB0_61:
	ld.global.u8 	%rs71, [%rd25+1];
	setp.eq.s16 	%p137, %rs71, 0;
	@%p137 bra 	$L__BB0_63;
	ld.global.f64 	%fd287, [%rd26+8];
	add.f64 	%fd288, %fd287, 0d4014000000000000;
	st.global.f64 	[%rd26+8], %fd288;
$L__BB0_63:
	ld.global.u8 	%rs72, [%rd25+2];
	setp.eq.s16 	%p138, %rs72, 0;
	@%p138 bra 	$L__BB0_65;
	ld.global.f64 	%fd289, [%rd26+16];
	add.f64 	%fd290, %fd289, 0d4014000000000000;
	st.global.f64 	[%rd26+16], %fd290;
$L__BB0_65:
	ld.global.u8 	%rs73, [%rd25+3];
	setp.eq.s16 	%p139, %rs73, 0;
	@%p139 bra 	$L__BB0_67;
	ld.global.f64 	%fd291, [%rd26+24];
	add.f64 	%fd292, %fd291, 0d4014000000000000;
	st.global.f64 	[%rd26+24], %fd292;
$L__BB0_67:
	ld.global.u8 	%rs74, [%rd25+4];
	setp.eq.s16 	%p140, %rs74, 0;
	@%p140 bra 	$L__BB0_69;
	ld.global.f64 	%fd293, [%rd26+32];
	add.f64 	%fd294, %fd293, 0d4014000000000000;
	st.global.f64 	[%rd26+32], %fd294;
$L__BB0_69:
	ld.global.u8 	%rs75, [%rd25+5];
	setp.eq.s16 	%p141, %rs75, 0;
	@%p141 bra 	$L__BB0_71;
	ld.global.f64 	%fd295, [%rd26+40];
	add.f64 	%fd296, %fd295, 0d4014000000000000;
	st.global.f64 	[%rd26+40], %fd296;
$L__BB0_71:
	ld.global.u8 	%rs76, [%rd25+6];
	setp.eq.s16 	%p142, %rs76, 0;
	@%p142 bra 	$L__BB0_73;
	ld.global.f64 	%fd297, [%rd26+48];
	add.f64 	%fd298, %fd297, 0d4014000000000000;
	st.global.f64 	[%rd26+48], %fd298;
$L__BB0_73:
	ld.global.u8 	%rs77, [%rd25+7];
	setp.eq.s16 	%p143, %rs77, 0;
	@%p143 bra 	$L__BB0_75;
	ld.global.f64 	%fd299, [%rd26+56];
	add.f64 	%fd300, %fd299, 0d4014000000000000;
	st.global.f64 	[%rd26+56], %fd300;
$L__BB0_75:
	add.s32 	%r205, %r205, 8;
$L__BB0_76:
	setp.eq.s32 	%p144, %r7, 0;
	@%p144 bra 	$L__BB0_96;
	add.s32 	%r187, %r7, -1;
	setp.lt.u32 	%p145, %r187, 3;
	@%p145 bra 	$L__BB0_87;
	cvt.u64.u32 	%rd192, %r205;
	add.s64 	%rd27, %rd4, %rd192;
	ld.global.u8 	%rs78, [%rd27];
	setp.eq.s16 	%p146, %rs78, 0;
	mul.wide.u32 	%rd193, %r205, 8;
	add.s64 	%rd28, %rd14, %rd193;
	@%p146 bra 	$L__BB0_80;
	ld.global.f64 	%fd301, [%rd28];
	add.f64 	%fd302, %fd301, 0d4014000000000000;
	st.global.f64 	[%rd28], %fd302;
$L__BB0_80:
	ld.global.u8 	%rs79, [%rd27+1];
	setp.eq.s16 	%p147, %rs79, 0;
	@%p147 bra 	$L__BB0_82;
	ld.global.f64 	%fd303, [%rd28+8];
	add.f64 	%fd304, %fd303, 0d4014000000000000;
	st.global.f64 	[%rd28+8], %fd304;
$L__BB0_82:
	ld.global.u8 	%rs80, [%rd27+2];
	setp.eq.s16 	%p148, %rs80, 0;
	@%p148 bra 	$L__BB0_84;
	ld.global.f64 	%fd305, [%rd28+16];
	add.f64 	%fd306, %fd305, 0d4014000000000000;
	st.global.f64 	[%rd28+16], %fd306;
$L__BB0_84:
	ld.global.u8 	%rs81, [%rd27+3];
	setp.eq.s16 	%p149, %rs81, 0;
	@%p149 bra 	$L__BB0_86;
	ld.global.f64 	%fd307, [%rd28+24];
	add.f64 	%fd308, %fd307, 0d4014000000000000;
	st.global.f64 	[%rd28+24], %fd308;
$L__BB0_86:
	add.s32 	%r205, %r205, 4;
$L__BB0_87:
	setp.eq.s32 	%p150, %r9, 0;
	@%p150 bra 	$L__BB0_96;
	cvt.u64.u32 	%rd194, %r205;
	add.s64 	%rd29, %rd4, %rd194;
	ld.global.u8 	%rs82, [%rd29];
	setp.eq.s16 	%p151, %rs82, 0;
	mul.wide.u32 	%rd195, %r205, 8;
	add.s64 	%rd30, %rd14, %rd195;
	@%p151 bra 	$L__BB0_90;
	ld.global.f64 	%fd309, [%rd30];
	add.f64 	%fd310, %fd309, 0d4014000000000000;
	st.global.f64 	[%rd30], %fd310;
$L__BB0_90:
	setp.eq.s32 	%p152, %r9, 1;
	@%p152 bra 	$L__BB0_96;
	ld.global.u8 	%rs83, [%rd29+1];
	setp.eq.s16 	%p153, %rs83, 0;
	@%p153 bra 	$L__BB0_93;
	ld.global.f64 	%fd311, [%rd30+8];
	add.f64 	%fd312, %fd311, 0d4014000000000000;
	st.global.f64 	[%rd30+8], %fd312;
$L__BB0_93:
	setp.eq.s32 	%p154, %r9, 2;
	@%p154 bra 	$L__BB0_96;
	ld.global.u8 	%rs84, [%rd29+2];
	setp.eq.s16 	%p155, %rs84, 0;
	@%p155 bra 	$L__BB0_96;
	ld.global.f64 	%fd313, [%rd30+16];
	add.f64 	%fd314, %fd313, 0d4014000000000000;
	st.global.f64 	[%rd30+16], %fd314;
$L__BB0_96:
	add.s32 	%r188, %r188, %r2;
	setp.lt.u32 	%p156, %r188, %r122;
	@%p156 bra 	$L__BB0_4;
	bra.uni 	$L__BB0_242;
$L__BB0_97:
	setp.eq.s32 	%p105, %r26, 0;
	@%p105 bra 	$L__BB0_21;
	setp.lt.u32 	%p106, %r25, 15;
	mov.b32 	%r199, 0;
	@%p106 bra 	$L__BB0_101;
	mov.b32 	%r196, 0;
$L__BB0_100:
	.pragma "nounroll";
	cvt.u64.u32 	%rd170, %r196;
	add.s64 	%rd171, %rd170, %rd17;
	shl.b64 	%rd172, %rd171, 3;
	add.s64 	%rd173, %rd7, %rd172;
	ld.global.f64 	%fd222, [%rd173];
	add.s64 	%rd174, %rd14, %rd172;
	st.global.f64 	[%rd174], %fd222;
	ld.global.f64 	%fd223, [%rd173+8];
	st.global.f64 	[%rd174+8], %fd223;
	ld.global.f64 	%fd224, [%rd173+16];
	st.global.f64 	[%rd174+16], %fd224;
	ld.global.f64 	%fd225, [%rd173+24];
	st.global.f64 	[%rd174+24], %fd225;
	ld.global.f64 	%fd226, [%rd173+32];
	st.global.f64 	[%rd174+32], %fd226;
	ld.global.f64 	%fd227, [%rd173+40];
	st.global.f64 	[%rd174+40], %fd227;
	ld.global.f64 	%fd228, [%rd173+48];
	st.global.f64 	[%rd174+48], %fd228;
	ld.global.f64 	%fd229, [%rd173+56];
	st.global.f64 	[%rd174+56], %fd229;
	ld.global.f64 	%fd230, [%rd173+64];
	st.global.f64 	[%rd174+64], %fd230;
	ld.global.f64 	%fd231, [%rd173+72];
	st.global.f64 	[%rd174+72], %fd231;
	ld.global.f64 	%fd232, [%rd173+80];
	st.global.f64 	[%rd174+80], %fd232;
	ld.global.f64 	%fd233, [%rd173+88];
	st.global.f64 	[%rd174+88], %fd233;
	ld.global.f64 	%fd234, [%rd173+96];
	st.global.f64 	[%rd174+96], %fd234;
	ld.global.f64 	%fd235, [%rd173+104];
	st.global.f64 	[%rd174+104], %fd235;
	ld.global.f64 	%fd236, [%rd173+112];
	st.global.f64 	[%rd174+112], %fd236;
	ld.global.f64 	%fd237, [%rd173+120];
	st.global.f64 	[%rd174+120], %fd237;
	add.s32 	%r196, %r196, 16;
	and.b32  	%r199, %r193, -16;
	setp.eq.s32 	%p107, %r196, %r199;
	@%p107 bra 	$L__BB0_101;
	bra.uni 	$L__BB0_100;
$L__BB0_101:
	and.b32  	%r180, %r193, 15;
	setp.eq.s32 	%p108, %r180, 0;
	@%p108 bra 	$L__BB0_21;
	setp.lt.u32 	%p109, %r24, 7;
	@%p109 bra 	$L__BB0_104;
	cvt.u64.u32 	%rd175, %r199;
	add.s64 	%rd176, %rd175, %rd17;
	shl.b64 	%rd177, %rd176, 3;
	add.s64 	%rd178, %rd7, %rd177;
	ld.global.f64 	%fd238, [%rd178];
	add.s64 	%rd179, %rd14, %rd177;
	st.global.f64 	[%rd179], %fd238;
	ld.global.f64 	%fd239, [%rd178+8];
	st.global.f64 	[%rd179+8], %fd239;
	ld.global.f64 	%fd240, [%rd178+16];
	st.global.f64 	[%rd179+16], %fd240;
	ld.global.f64 	%fd241, [%rd178+24];
	st.global.f64 	[%rd179+24], %fd241;
	ld.global.f64 	%fd242, [%rd178+32];
	st.global.f64 	[%rd179+32], %fd242;
	ld.global.f64 	%fd243, [%rd178+40];
	st.global.f64 	[%rd179+40], %fd243;
	ld.global.f64 	%fd244, [%rd178+48];
	st.global.f64 	[%rd179+48], %fd244;
	ld.global.f64 	%fd245, [%rd178+56];
	st.global.f64 	[%rd179+56], %fd245;
	add.s32 	%r199, %r199, 8;
$L__BB0_104:
	and.b32  	%r181, %r23, 7;
	setp.eq.s32 	%p110, %r181, 0;
	@%p110 bra 	$L__BB0_21;
	and.b32  	%r40, %r22, 3;
	add.s32 	%r182, %r22, -1;
	setp.lt.u32 	%p111, %r182, 3;
	@%p111 bra 	$L__BB0_107;
	cvt.u64.u32 	%rd180, %r199;
	add.s64 	%rd181, %rd180, %rd17;
	shl.b64 	%rd182, %rd181, 3;
	add.s64 	%rd183, %rd7, %rd182;
	ld.global.f64 	%fd246, [%rd183];
	add.s64 	%rd184, %rd14, %rd182;
	st.global.f64 	[%rd184], %fd246;
	ld.global.f64 	%fd247, [%rd183+8];
	st.global.f64 	[%rd184+8], %fd247;
	ld.global.f64 	%fd248, [%rd183+16];
	st.global.f64 	[%rd184+16], %fd248;
	ld.global.f64 	%fd249, [%rd183+24];
	st.global.f64 	[%rd184+24], %fd249;
	add.s32 	%r199, %r199, 4;
$L__BB0_107:
	setp.eq.s32 	%p112, %r40, 0;
	@%p112 bra 	$L__BB0_21;
	cvt.u64.u32 	%rd185, %r199;
	add.s64 	%rd186, %rd185, %rd17;
	shl.b64 	%rd187, %rd186, 3;
	add.s64 	%rd21, %rd7, %rd187;
	ld.global.f64 	%fd250, [%rd21];
	add.s64 	%rd22, %rd14, %rd187;
	st.global.f64 	[%rd22], %fd250;
	setp.eq.s32 	%p113, %r40, 1;
	@%p113 bra 	$L__BB0_21;
	ld.global.f64 	%fd251, [%rd21+8];
	st.global.f64 	[%rd22+8], %fd251;
	setp.eq.s32 	%p114, %r40, 2;
	@%p114 bra 	$L__BB0_21;
	ld.global.f64 	%fd252, [%rd21+16];
	st.global.f64 	[%rd22+16], %fd252;
	bra.uni 	$L__BB0_21;
$L__BB0_111:
	setp.lt.u32 	%p96, %r25, 15;
	mov.b32 	%r202, 0;
	@%p96 bra 	$L__BB0_114;
	mov.b32 	%r195, 0;
$L__BB0_113:
	.pragma "nounroll";
	cvt.u64.u32 	%rd144, %r195;
	add.s64 	%rd145, %rd18, %rd144;
	shl.b64 	%rd146, %rd145, 3;
	add.s64 	%rd147, %rd1, %rd146;
	ld.global.f64 	%fd191, [%rd147];
	add.s64 	%rd148, %rd144, %rd17;
	shl.b64 	%rd149, %rd148, 3;
	add.s64 	%rd150, %rd14, %rd149;
	st.global.f64 	[%rd150], %fd191;
	ld.global.f64 	%fd192, [%rd147+8];
	st.global.f64 	[%rd150+8], %fd192;
	ld.global.f64 	%fd193, [%rd147+16];
	st.global.f64 	[%rd150+16], %fd193;
	ld.global.f64 	%fd194, [%rd147+24];
	st.global.f64 	[%rd150+24], %fd194;
	ld.global.f64 	%fd195, [%rd147+32];
	st.global.f64 	[%rd150+32], %fd195;
	ld.global.f64 	%fd196, [%rd147+40];
	st.global.f64 	[%rd150+40], %fd196;
	ld.global.f64 	%fd197, [%rd147+48];
	st.global.f64 	[%rd150+48], %fd197;
	ld.global.f64 	%fd198, [%rd147+56];
	st.global.f64 	[%rd150+56], %fd198;
	ld.global.f64 	%fd199, [%rd147+64];
	st.global.f64 	[%rd150+64], %fd199;
	ld.global.f64 	%fd200, [%rd147+72];
	st.global.f64 	[%rd150+72], %fd200;
	ld.global.f64 	%fd201, [%rd147+80];
	st.global.f64 	[%rd150+80], %fd201;
	ld.global.f64 	%fd202, [%rd147+88];
	st.global.f64 	[%rd150+88], %fd202;
	ld.global.f64 	%fd203, [%rd147+96];
	st.global.f64 	[%rd150+96], %fd203;
	ld.global.f64 	%fd204, [%rd147+104];
	st.global.f64 	[%rd150+104], %fd204;
	ld.global.f64 	%fd205, [%rd147+112];
	st.global.f64 	[%rd150+112], %fd205;
	ld.global.f64 	%fd206, [%rd147+120];
	st.global.f64 	[%rd150+120], %fd206;
	add.s32 	%r195, %r195, 16;
	and.b32  	%r202, %r193, -16;
	setp.eq.s32 	%p97, %r195, %r202;
	@%p97 bra 	$L__BB0_114;
	bra.uni 	$L__BB0_113;
$L__BB0_114:
	and.b32  	%r174, %r193, 15;
	setp.eq.s32 	%p98, %r174, 0;
	@%p98 bra 	$L__BB0_21;
	add.s32 	%r175, %r23, -1;
	setp.lt.u32 	%p99, %r175, 7;
	@%p99 bra 	$L__BB0_117;
	cvt.u64.u32 	%rd151, %r202;
	add.s64 	%rd152, %rd18, %rd151;
	shl.b64 	%rd153, %rd152, 3;
	add.s64 	%rd154, %rd1, %rd153;
	ld.global.f64 	%fd207, [%rd154];
	add.s64 	%rd155, %rd151, %rd17;
	shl.b64 	%rd156, %rd155, 3;
	add.s64 	%rd157, %rd14, %rd156;
	st.global.f64 	[%rd157], %fd207;
	ld.global.f64 	%fd208, [%rd154+8];
	st.global.f64 	[%rd157+8], %fd208;
	ld.global.f64 	%fd209, [%rd154+16];
	st.global.f64 	[%rd157+16], %fd209;
	ld.global.f64 	%fd210, [%rd154+24];
	st.global.f64 	[%rd157+24], %fd210;
	ld.global.f64 	%fd211, [%rd154+32];
	st.global.f64 	[%rd157+32], %fd211;
	ld.global.f64 	%fd212, [%rd154+40];
	st.global.f64 	[%rd157+40], %fd212;
	ld.global.f64 	%fd213, [%rd154+48];
	st.global.f64 	[%rd157+48], %fd213;
	ld.global.f64 	%fd214, [%rd154+56];
	st.global.f64 	[%rd157+56], %fd214;
	add.s32 	%r202, %r202, 8;
$L__BB0_117:
	and.b32  	%r176, %r23, 7;
	setp.eq.s32 	%p100, %r176, 0;
	@%p100 bra 	$L__BB0_21;
	and.b32  	%r46, %r22, 3;
	add.s32 	%r177, %r22, -1;
	setp.lt.u32 	%p101, %r177, 3;
	@%p101 bra 	$L__BB0_120;
	cvt.u64.u32 	%rd158, %r202;
	add.s64 	%rd159, %rd18, %rd158;
	shl.b64 	%rd160, %rd159, 3;
	add.s64 	%rd161, %rd1, %rd160;
	ld.global.f64 	%fd215, [%rd161];
	add.s64 	%rd162, %rd158, %rd17;
	shl.b64 	%rd163, %rd162, 3;
	add.s64 	%rd164, %rd14, %rd163;
	st.global.f64 	[%rd164], %fd215;
	ld.global.f64 	%fd216, [%rd161+8];
	st.global.f64 	[%rd164+8], %fd216;
	ld.global.f64 	%fd217, [%rd161+16];
	st.global.f64 	[%rd164+16], %fd217;
	ld.global.f64 	%fd218, [%rd161+24];
	st.global.f64 	[%rd164+24], %fd218;
	add.s32 	%r202, %r202, 4;
$L__BB0_120:
	setp.eq.s32 	%p102, %r46, 0;
	@%p102 bra 	$L__BB0_21;
	cvt.u64.u32 	%rd165, %r202;
	add.s64 	%rd166, %rd18, %rd165;
	shl.b64 	%rd167, %rd166, 3;
	add.s64 	%rd23, %rd1, %rd167;
	ld.global.f64 	%fd219, [%rd23];
	add.s64 	%rd168, %rd165, %rd17;
	shl.b64 	%rd169, %rd168, 3;
	add.s64 	%rd24, %rd14, %rd169;
	st.global.f64 	[%rd24], %fd219;
	setp.eq.s32 	%p103, %r46, 1;
	@%p103 bra 	$L__BB0_21;
	ld.global.f64 	%fd220, [%rd23+8];
	st.global.f64 	[%rd24+8], %fd220;
	setp.eq.s32 	%p104, %r46, 2;
	@%p104 bra 	$L__BB0_21;
	ld.global.f64 	%fd221, [%rd23+16];
	st.global.f64 	[%rd24+16], %fd221;
	bra.uni 	$L__BB0_21;
$L__BB0_124:
	add.s32 	%r55, %r123, -1;
	cvt.u16.u32 	%rs7, %r123;
	and.b32  	%r56, %r123, 15;
	and.b32  	%r57, %r123, 7;
	and.b32  	%r58, %r123, -16;
	and.b32  	%r59, %r123, 3;
$L__BB0_125:
	ld.param.u64 	%rd196, [_Z16kernelSelectMatePdjS_jS_S_PbS0_j_param_4];
	shl.b32 	%r131, %r188, 1;
	cvta.to.global.u64 	%rd56, %rd196;
	mul.wide.u32 	%rd57, %r131, 8;
	add.s64 	%rd58, %rd56, %rd57;
	ld.global.f64 	%fd1, [%rd58];
	ld.global.f64 	%fd2, [%rd58+8];
	mov.b32 	%r210, 0;
	mov.u32 	%r208, %r4;
	mov.u32 	%r209, %r3;
$L__BB0_126:
	mul.wide.s32 	%rd59, %r208, 8;
	add.s64 	%rd60, %rd5, %rd59;
	ld.global.f64 	%fd3, [%rd60];
	setp.geu.f64 	%p4, %fd3, %fd1;
	@%p4 bra 	$L__BB0_128;
	add.s32 	%r210, %r208, 1;
	bra.uni 	$L__BB0_130;
$L__BB0_128:
	setp.leu.f64 	%p5, %fd3, %fd1;
	@%p5 bra 	$L__BB0_131;
	add.s32 	%r209, %r208, -1;
$L__BB0_130:
	add.s32 	%r132, %r209, %r210;
	shr.u32 	%r133, %r132, 31;
	add.s32 	%r134, %r132, %r133;
	shr.s32 	%r208, %r134, 1;
	setp.le.s32 	%p6, %r210, %r209;
	@%p6 bra 	$L__BB0_126;
$L__BB0_131:
	mov.b32 	%r216, 0;
	mov.u32 	%r214, %r4;
	mov.u32 	%r215, %r3;
$L__BB0_132:
	mul.wide.s32 	%rd61, %r214, 8;
	add.s64 	%rd62, %rd5, %rd61;
	ld.global.f64 	%fd4, [%rd62];
	setp.geu.f64 	%p7, %fd4, %fd2;
	@%p7 bra 	$L__BB0_134;
	add.s32 	%r216, %r214, 1;
	bra.uni 	$L__BB0_136;
$L__BB0_134:
	setp.leu.f64 	%p8, %fd4, %fd2;
	@%p8 bra 	$L__BB0_137;
	add.s32 	%r215, %r214, -1;
$L__BB0_136:
	add.s32 	%r136, %r215, %r216;
	shr.u32 	%r137, %r136, 31;
	add.s32 	%r138, %r136, %r137;
	shr.s32 	%r214, %r138, 1;
	setp.le.s32 	%p9, %r216, %r215;
	@%p9 bra 	$L__BB0_132;
$L__BB0_137:
	setp.lt.u32 	%p10, %r55, 15;
	mul.lo.s32 	%r140, %r188, %r123;
	mul.wide.u32 	%rd63, %r140, 8;
	add.s64 	%rd31, %rd3, %rd63;
	mul.lo.s32 	%r141, %r208, %r123;
	mul.wide.u32 	%rd64, %r141, 8;
	add.s64 	%rd32, %rd1, %rd64;
	mul.lo.s32 	%r79, %r214, %r123;
	mov.b32 	%r221, 0;
	@%p10 bra 	$L__BB0_140;
	mov.b32 	%r223, 0;
$L__BB0_139:
	.pragma "nounroll";
	mul.wide.u32 	%rd65, %r223, 8;
	add.s64 	%rd66, %rd32, %rd65;
	ld.global.f64 	%fd5, [%rd66];
	add.s64 	%rd67, %rd31, %rd65;
	st.global.f64 	[%rd67], %fd5;
	ld.global.f64 	%fd6, [%rd66+8];
	st.global.f64 	[%rd67+8], %fd6;
	ld.global.f64 	%fd7, [%rd66+16];
	st.global.f64 	[%rd67+16], %fd7;
	ld.global.f64 	%fd8, [%rd66+24];
	st.global.f64 	[%rd67+24], %fd8;
	ld.global.f64 	%fd9, [%rd66+32];
	st.global.f64 	[%rd67+32], %fd9;
	ld.global.f64 	%fd10, [%rd66+40];
	st.global.f64 	[%rd67+40], %fd10;
	ld.global.f64 	%fd11, [%rd66+48];
	st.global.f64 	[%rd67+48], %fd11;
	ld.global.f64 	%fd12, [%rd66+56];
	st.global.f64 	[%rd67+56], %fd12;
	ld.global.f64 	%fd13, [%rd66+64];
	st.global.f64 	[%rd67+64], %fd13;
	ld.global.f64 	%fd14, [%rd66+72];
	st.global.f64 	[%rd67+72], %fd14;
	ld.global.f64 	%fd15, [%rd66+80];
	st.global.f64 	[%rd67+80], %fd15;
	ld.global.f64 	%fd16, [%rd66+88];
	st.global.f64 	[%rd67+88], %fd16;
	ld.global.f64 	%fd17, [%rd66+96];
	st.global.f64 	[%rd67+96], %fd17;
	ld.global.f64 	%fd18, [%rd66+104];
	st.global.f64 	[%rd67+104], %fd18;
	ld.global.f64 	%fd19, [%rd66+112];
	st.global.f64 	[%rd67+112], %fd19;
	ld.global.f64 	%fd20, [%rd66+120];
	st.global.f64 	[%rd67+120], %fd20;
	add.s32 	%r223, %r223, 16;
	setp.eq.s32 	%p11, %r223, %r58;
	mov.u32 	%r221, %r58;
	@%p11 bra 	$L__BB0_140;
	bra.uni 	$L__BB0_139;
$L__BB0_140:
	setp.eq.s32 	%p12, %r56, 0;
	@%p12 bra 	$L__BB0_150;
	add.s32 	%r143, %r56, -1;
	setp.lt.u32 	%p13, %r143, 7;
	@%p13 bra 	$L__BB0_143;
	mul.wide.u32 	%rd68, %r221, 8;
	add.s64 	%rd69, %rd32, %rd68;
	ld.global.f64 	%fd21, [%rd69];
	add.s64 	%rd70, %rd31, %rd68;
	st.global.f64 	[%rd70], %fd21;
	ld.global.f64 	%fd22, [%rd69+8];
	st.global.f64 	[%rd70+8], %fd22;
	ld.global.f64 	%fd23, [%rd69+16];
	st.global.f64 	[%rd70+16], %fd23;
	ld.global.f64 	%fd24, [%rd69+24];
	st.global.f64 	[%rd70+24], %fd24;
	ld.global.f64 	%fd25, [%rd69+32];
	st.global.f64 	[%rd70+32], %fd25;
	ld.global.f64 	%fd26, [%rd69+40];
	st.global.f64 	[%rd70+40], %fd26;
	ld.global.f64 	%fd27, [%rd69+48];
	st.global.f64 	[%rd70+48], %fd27;
	ld.global.f64 	%fd28, [%rd69+56];
	st.global.f64 	[%rd70+56], %fd28;
	add.s32 	%r221, %r221, 8;
$L__BB0_143:
	setp.eq.s32 	%p14, %r57, 0;
	@%p14 bra 	$L__BB0_150;
	add.s32 	%r144, %r57, -1;
	setp.lt.u32 	%p15, %r144, 3;
	@%p15 bra 	$L__BB0_146;
	mul.wide.u32 	%rd71, %r221, 8;
	add.s64 	%rd72, %rd32, %rd71;
	ld.global.f64 	%fd29, [%rd72];
	add.s64 	%rd73, %rd31, %rd71;
	st.global.f64 	[%rd73], %fd29;
	ld.global.f64 	%fd30, [%rd72+8];
	st.global.f64 	[%rd73+8], %fd30;
	ld.global.f64 	%fd31, [%rd72+16];
	st.global.f64 	[%rd73+16], %fd31;
	ld.global.f64 	%fd32, [%rd72+24];
	st.global.f64 	[%rd73+24], %fd32;
	add.s32 	%r221, %r221, 4;
$L__BB0_146:
	setp.eq.s32 	%p16, %r59, 0;
	@%p16 bra 	$L__BB0_150;
	setp.eq.s32 	%p17, %r59, 1;
	mul.wide.u32 	%rd74, %r221, 8;
	add.s64 	%rd33, %rd32, %rd74;
	ld.global.f64 	%fd33, [%rd33];
	add.s64 	%rd34, %rd31, %rd74;
	st.global.f64 	[%rd34], %fd33;
	@%p17 bra 	$L__BB0_150;
	setp.eq.s32 	%p18, %r59, 2;
	ld.global.f64 	%fd34, [%rd33+8];
	st.global.f64 	[%rd34+8], %fd34;
	@%p18 bra 	$L__BB0_150;
	ld.global.f64 	%fd35, [%rd33+16];
	st.global.f64 	[%rd34+16], %fd35;
$L__BB0_150:
	cvt.u64.u32 	%rd35, %r79;
	mov.b32 	%r225, 0;
	mov.b16 	%rs87, 0;
	mov.u16 	%rs88, %rs87;
	mov.u32 	%r224, %r123;
$L__BB0_151:
	sub.s16 	%rs15, %rs7, %rs87;
	cvt.u32.u16 	%r146, %rs15;
	and.b32  	%r89, %r146, 7;
	sub.s16 	%rs16, %rs7, %rs88;
	cvt.u32.u16 	%r147, %rs16;
	and.b32  	%r90, %r147, 15;
	sub.s32 	%r91, %r55, %r225;
	sub.s32 	%r92, %r123, %r225;
	cvt.u64.u32 	%rd36, %r225;
	add.s64 	%rd75, %rd2, %rd36;
	ld.global.u8 	%rs17, [%rd75];
	setp.eq.s16 	%p19, %rs17, 0;
	@%p19 bra 	$L__BB0_257;
	and.b64  	%rd76, %rd36, 1;
	setp.eq.b64 	%p20, %rd76, 1;
	@%p20 bra 	$L__BB0_243;
	setp.eq.s32 	%p31, %r92, 0;
	@%p31 bra 	$L__BB0_257;
	setp.lt.u32 	%p32, %r91, 15;
	mov.b32 	%r228, 0;
	@%p32 bra 	$L__BB0_157;
	and.b32  	%r228, %r224, -16;
	mov.b32 	%r227, 0;
$L__BB0_156:
	.pragma "nounroll";
	cvt.u64.u32 	%rd103, %r227;
	add.s64 	%rd104, %rd103, %rd36;
	shl.b64 	%rd105, %rd104, 3;
	add.s64 	%rd106, %rd32, %rd105;
	ld.global.f64 	%fd67, [%rd106];
	add.s64 	%rd107, %rd31, %rd105;
	st.global.f64 	[%rd107], %fd67;
	ld.global.f64 	%fd68, [%rd106+8];
	st.global.f64 	[%rd107+8], %fd68;
	ld.global.f64 	%fd69, [%rd106+16];
	st.global.f64 	[%rd107+16], %fd69;
	ld.global.f64 	%fd70, [%rd106+24];
	st.global.f64 	[%rd107+24], %fd70;
	ld.global.f64 	%fd71, [%rd106+32];
	st.global.f64 	[%rd107+32], %fd71;
	ld.global.f64 	%fd72, [%rd106+40];
	st.global.f64 	[%rd107+40], %fd72;
	ld.global.f64 	%fd73, [%rd106+48];
	st.global.f64 	[%rd107+48], %fd73;
	ld.global.f64 	%fd74, [%rd106+56];
	st.global.f64 	[%rd107+56], %fd74;
	ld.global.f64 	%fd75, [%rd106+64];
	st.global.f64 	[%rd107+64], %fd75;
	ld.global.f64 	%fd76, [%rd106+72];
	st.global.f64 	[%rd107+72], %fd76;
	ld.global.f64 	%fd77, [%rd106+80];
	st.global.f64 	[%rd107+80], %fd77;
	ld.global.f64 	%fd78, [%rd106+88];
	st.global.f64 	[%rd107+88], %fd78;
	ld.global.f64 	%fd79, [%rd106+96];
	st.global.f64 	[%rd107+96], %fd79;
	ld.global.f64 	%fd80, [%rd106+104];
	st.global.f64 	[%rd107+104], %fd80;
	ld.global.f64 	%fd81, [%rd106+112];
	st.global.f64 	[%rd107+112], %fd81;
	ld.global.f64 	%fd82, [%rd106+120];
	st.global.f64 	[%rd107+120], %fd82;
	add.s32 	%r227, %r227, 16;
	setp.ne.s32 	%p33, %r227, %r228;
	@%p33 bra 	$L__BB0_156;
$L__BB0_157:
	and.b32  	%r156, %r224, 15;
	setp.eq.s32 	%p34, %r156, 0;
	@%p34 bra 	$L__BB0_257;
	add.s32 	%r157, %r90, -1;
	setp.lt.u32 	%p35, %r157, 7;
	@%p35 bra 	$L__BB0_160;
	cvt.u64.u32 	%rd108, %r228;
	add.s64 	%rd109, %rd108, %rd36;
	shl.b64 	%rd110, %rd109, 3;
	add.s64 	%rd111, %rd32, %rd110;
	ld.global.f64 	%fd83, [%rd111];
	add.s64 	%rd112, %rd31, %rd110;
	st.global.f64 	[%rd112], %fd83;
	ld.global.f64 	%fd84, [%rd111+8];
	st.global.f64 	[%rd112+8], %fd84;
	ld.global.f64 	%fd85, [%rd111+16];
	st.global.f64 	[%rd112+16], %fd85;
	ld.global.f64 	%fd86, [%rd111+24];
	st.global.f64 	[%rd112+24], %fd86;
	ld.global.f64 	%fd87, [%rd111+32];
	st.global.f64 	[%rd112+32], %fd87;
	ld.global.f64 	%fd88, [%rd111+40];
	st.global.f64 	[%rd112+40], %fd88;
	ld.global.f64 	%fd89, [%rd111+48];
	st.global.f64 	[%rd112+48], %fd89;
	ld.global.f64 	%fd90, [%rd111+56];
	st.global.f64 	[%rd112+56], %fd90;
	add.s32 	%r228, %r228, 8;
$L__BB0_160:
	and.b32  	%r158, %r90, 7;
	setp.eq.s32 	%p36, %r158, 0;
	@%p36 bra 	$L__BB0_257;
	and.b32  	%r102, %r89, 3;
	add.s32 	%r159, %r89, -1;
	setp.lt.u32 	%p37, %r159, 3;
	@%p37 bra 	$L__BB0_163;
	cvt.u64.u32 	%rd113, %r228;
	add.s64 	%rd114, %rd113, %rd36;
	shl.b64 	%rd115, %rd114, 3;
	add.s64 	%rd116, %rd32, %rd115;
	ld.global.f64 	%fd91, [%rd116];
	add.s64 	%rd117, %rd31, %rd115;
	st.global.f64 	[%rd117], %fd91;
	ld.global.f64 	%fd92, [%rd116+8];
	st.global.f64 	[%rd117+8], %fd92;
	ld.global.f64 	%fd93, [%rd116+16];
	st.global.f64 	[%rd117+16], %fd93;
	ld.global.f64 	%fd94, [%rd116+24];
	st.global.f64 	[%rd117+24], %fd94;
	add.s32 	%r228, %r228, 4;
$L__BB0_163:
	setp.eq.s32 	%p38, %r102, 0;
	@%p38 bra 	$L__BB0_257;
	cvt.u64.u32 	%rd118, %r228;
	add.s64 	%rd119, %rd118, %rd36;
	shl.b64 	%rd120, %rd119, 3;
	add.s64 	%rd38, %rd32, %rd120;
	ld.global.f64 	%fd95, [%rd38];
	add.s64 	%rd39, %rd31, %rd120;
	st.global.f64 	[%rd39], %fd95;
	setp.eq.s32 	%p39, %r102, 1;
	@%p39 bra 	$L__BB0_257;
	ld.global.f64 	%fd96, [%rd38+8];
	st.global.f64 	[%rd39+8], %fd96;
	setp.eq.s32 	%p40, %r102, 2;
	@%p40 bra 	$L__BB0_257;
	ld.global.f64 	%fd97, [%rd38+16];
	st.global.f64 	[%rd39+16], %fd97;
	bra.uni 	$L__BB0_257;
$L__BB0_167:
	setp.lt.u32 	%p42, %r55, 15;
	mov.b32 	%r236, 0;
	@%p42 bra 	$L__BB0_202;
	mov.b32 	%r234, 0;
$L__BB0_169:
	.pragma "nounroll";
	cvt.u64.u32 	%rd121, %r234;
	add.s64 	%rd42, %rd4, %rd121;
	ld.global.u8 	%rs18, [%rd42];
	setp.eq.s16 	%p43, %rs18, 0;
	mul.wide.u32 	%rd122, %r234, 8;
	add.s64 	%rd43, %rd31, %rd122;
	@%p43 bra 	$L__BB0_171;
	ld.global.f64 	%fd98, [%rd43];
	add.f64 	%fd99, %fd98, 0d4014000000000000;
	st.global.f64 	[%rd43], %fd99;
$L__BB0_171:
	ld.global.u8 	%rs19, [%rd42+1];
	setp.eq.s16 	%p44, %rs19, 0;
	@%p44 bra 	$L__BB0_173;
	ld.global.f64 	%fd100, [%rd43+8];
	add.f64 	%fd101, %fd100, 0d4014000000000000;
	st.global.f64 	[%rd43+8], %fd101;
$L__BB0_173:
	ld.global.u8 	%rs20, [%rd42+2];
	setp.eq.s16 	%p45, %rs20, 0;
	@%p45 bra 	$L__BB0_175;
	ld.global.f64 	%fd102, [%rd43+16];
	add.f64 	%fd103, %fd102, 0d4014000000000000;
	st.global.f64 	[%rd43+16], %fd103;
$L__BB0_175:
	ld.global.u8 	%rs21, [%rd42+3];
	setp.eq.s16 	%p46, %rs21, 0;
	@%p46 bra 	$L__BB0_177;
	ld.global.f64 	%fd104, [%rd43+24];
	add.f64 	%fd105, %fd104, 0d4014000000000000;
	st.global.f64 	[%rd43+24], %fd105;
$L__BB0_177:
	ld.global.u8 	%rs22, [%rd42+4];
	setp.eq.s16 	%p47, %rs22, 0;
	@%p47 bra 	$L__BB0_179;
	ld.global.f64 	%fd106, [%rd43+32];
	add.f64 	%fd107, %fd106, 0d4014000000000000;
	st.global.f64 	[%rd43+32], %fd107;
$L__BB0_179:
	ld.global.u8 	%rs23, [%rd42+5];
	setp.eq.s16 	%p48, %rs23, 0;
	@%p48 bra 	$L__BB0_181;
	ld.global.f64 	%fd108, [%rd43+40];
	add.f64 	%fd109, %fd108, 0d4014000000000000;
	st.global.f64 	[%rd43+40], %fd109;
$L__BB0_181:
	ld.global.u8 	%rs24, [%rd42+6];
	setp.eq.s16 	%p49, %rs24, 0;
	@%p49 bra 	$L__BB0_183;
	ld.global.f64 	%fd110, [%rd43+48];
	add.f64 	%fd111, %fd110, 0d4014000000000000;
	st.global.f64 	[%rd43+48], %fd111;
$L__BB0_183:
	ld.global.u8 	%rs25, [%rd42+7];
	setp.eq.s16 	%p50, %rs25, 0;
	@%p50 bra 	$L__BB0_185;
	ld.global.f64 	%fd112, [%rd43+56];
	add.f64 	%fd113, %fd112, 0d4014000000000000;
	st.global.f64 	[%rd43+56], %fd113;
$L__BB0_185:
	ld.global.u8 	%rs26, [%rd42+8];
	setp.eq.s16 	%p51, %rs26, 0;
	@%p51 bra 	$L__BB0_187;
	ld.global.f64 	%fd114, [%rd43+64];
	add.f64 	%fd115, %fd114, 0d4014000000000000;
	st.global.f64 	[%rd43+64], %fd115;
$L__BB0_187:
	ld.global.u8 	%rs27, [%rd42+9];
	setp.eq.s16 	%p52, %rs27, 0;
	@%p52 bra 	$L__BB0_189;
	ld.global.f64 	%fd116, [%rd43+72];
	add.f64 	%fd117, %fd116, 0d4014000000000000;
	st.global.f64 	[%rd43+72], %fd117;
$L__BB0_189:
	ld.global.u8 	%rs28, [%rd42+10];
	setp.eq.s16 	%p53, %rs28, 0;
	@%p53 bra 	$L__BB0_191;
	ld.global.f64 	%fd118, [%rd43+80];
	add.f64 	%fd119, %fd118, 0d4014000000000000;
	st.global.f64 	[%rd43+80], %fd119;
$L__BB0_191:
	ld.global.u8 	%rs29, [%rd42+11];
	setp.eq.s16 	%p54, %rs29, 0;
	@%p54 bra 	$L__BB0_193;
	ld.global.f64 	%fd120, [%rd43+88];
	add.f64 	%fd121, %fd120, 0d4014000000000000;
	st.global.f64 	[%rd43+88], %fd121;
$L__BB0_193:
	ld.global.u8 	%rs30, [%rd42+12];
	setp.eq.s16 	%p55, %rs30, 0;
	@%p55 bra 	$L__BB0_195;
	ld.global.f64 	%fd122, [%rd43+96];
	add.f64 	%fd123, %fd122, 0d4014000000000000;
	st.global.f64 	[%rd43+96], %fd123;
$L__BB0_195:
	ld.global.u8 	%rs31, [%rd42+13];
	setp.eq.s16 	%p56, %rs31, 0;
	@%p56 bra 	$L__BB0_197;
	ld.global.f64 	%fd124, [%rd43+104];
	add.f64 	%fd125, %fd124, 0d4014000000000000;
	st.global.f64 	[%rd43+104], %fd125;
$L__BB0_197:
	ld.global.u8 	%rs32, [%rd42+14];
	setp.eq.s16 	%p57, %rs32, 0;
	@%p57 bra 	$L__BB0_199;
	ld.global.f64 	%fd126, [%rd43+112];
	add.f64 	%fd127, %fd126, 0d4014000000000000;
	st.global.f64 	[%rd43+112], %fd127;
$L__BB0_199:
	ld.global.u8 	%rs33, [%rd42+15];
	setp.eq.s16 	%p58, %rs33, 0;
	@%p58 bra 	$L__BB0_201;
	ld.global.f64 	%fd128, [%rd43+120];
	add.f64 	%fd129, %fd128, 0d4014000000000000;
	st.global.f64 	[%rd43+120], %fd129;
$L__BB0_201:
	add.s32 	%r234, %r234, 16;
	setp.ne.s32 	%p59, %r234, %r58;
	mov.u32 	%r236, %r58;
	@%p59 bra 	$L__BB0_169;
$L__BB0_202:
	setp.eq.s32 	%p60, %r56, 0;
	@%p60 bra 	$L__BB0_241;
	add.s32 	%r163, %r56, -1;
	setp.lt.u32 	%p61, %r163, 7;
	@%p61 bra 	$L__BB0_221;
	cvt.u64.u32 	%rd123, %r236;
	add.s64 	%rd44, %rd4, %rd123;
	ld.global.u8 	%rs34, [%rd44];
	setp.eq.s16 	%p62, %rs34, 0;
	mul.wide.u32 	%rd124, %r236, 8;
	add.s64 	%rd45, %rd31, %rd124;
	@%p62 bra 	$L__BB0_206;
	ld.global.f64 	%fd130, [%rd45];
	add.f64 	%fd131, %fd130, 0d4014000000000000;
	st.global.f64 	[%rd45], %fd131;
$L__BB0_206:
	ld.global.u8 	%rs35, [%rd44+1];
	setp.eq.s16 	%p63, %rs35, 0;
	@%p63 bra 	$L__BB0_208;
	ld.global.f64 	%fd132, [%rd45+8];
	add.f64 	%fd133, %fd132, 0d4014000000000000;
	st.global.f64 	[%rd45+8], %fd133;
$L__BB0_208:
	ld.global.u8 	%rs36, [%rd44+2];
	setp.eq.s16 	%p64, %rs36, 0;
	@%p64 bra 	$L__BB0_210;
	ld.global.f64 	%fd134, [%rd45+16];
	add.f64 	%fd135, %fd134, 0d4014000000000000;
	st.global.f64 	[%rd45+16], %fd135;
$L__BB0_210:
	ld.global.u8 	%rs37, [%rd44+3];
	setp.eq.s16 	%p65, %rs37, 0;
	@%p65 bra 	$L__BB0_212;
	ld.global.f64 	%fd136, [%rd45+24];
	add.f64 	%fd137, %fd136, 0d4014000000000000;
	st.global.f64 	[%rd45+24], %fd137;
$L__BB0_212:
	ld.global.u8 	%rs38, [%rd44+4];
	setp.eq.s16 	%p66, %rs38, 0;
	@%p66 bra 	$L__BB0_214;
	ld.global.f64 	%fd138, [%rd45+32];
	add.f64 	%fd139, %fd138, 0d4014000000000000;
	st.global.f64 	[%rd45+32], %fd139;
$L__BB0_214:
	ld.global.u8 	%rs39, [%rd44+5];
	setp.eq.s16 	%p67, %rs39, 0;
	@%p67 bra 	$L__BB0_216;
	ld.global.f64 	%fd140, [%rd45+40];
	add.f64 	%fd141, %fd140, 0d4014000000000000;
	st.global.f64 	[%rd45+40], %fd141;
$L__BB0_216:
	ld.global.u8 	%rs40, [%rd44+6];
	setp.eq.s16 	%p68, %rs40, 0;
	@%p68 bra 	$L__BB0_218;
	ld.global.f64 	%fd142, [%rd45+48];
	add.f64 	%fd143, %fd142, 0d4014000000000000;
	st.global.f64 	[%rd45+48], %fd143;
$L__BB0_218:
	ld.global.u8 	%rs41, [%rd44+7];
	setp.eq.s16 	%p69, %rs41, 0;
	@%p69 bra 	$L__BB0_220;
	ld.global.f64 	%fd144, [%rd45+56];
	add.f64 	%fd145, %fd144, 0d4014000000000000;
	st.global.f64 	[%rd45+56], %fd145;
$L__BB0_220:
	add.s32 	%r236, %r236, 8;
$L__BB0_221:
	setp.eq.s32 	%p70, %r57, 0;
	@%p70 bra 	$L__BB0_241;
	add.s32 	%r164, %r57, -1;
	setp.lt.u32 	%p71, %r164, 3;
	@%p71 bra 	$L__BB0_232;
	cvt.u64.u32 	%rd125, %r236;
	add.s64 	%rd46, %rd4, %rd125;
	ld.global.u8 	%rs42, [%rd46];
	setp.eq.s16 	%p72, %rs42, 0;
	mul.wide.u32 	%rd126, %r236, 8;
	add.s64 	%rd47, %rd31, %rd126;
	@%p72 bra 	$L__BB0_225;
	ld.global.f64 	%fd146, [%rd47];
	add.f64 	%fd147, %fd146, 0d4014000000000000;
	st.global.f64 	[%rd47], %fd147;
$L__BB0_225:
	ld.global.u8 	%rs43, [%rd46+1];
	setp.eq.s16 	%p73, %rs43, 0;
	@%p73 bra 	$L__BB0_227;
	ld.global.f64 	%fd148, [%rd47+8];
	add.f64 	%fd149, %fd148, 0d4014000000000000;
	st.global.f64 	[%rd47+8], %fd149;
$L__BB0_227:
	ld.global.u8 	%rs44, [%rd46+2];
	setp.eq.s16 	%p74, %rs44, 0;
	@%p74 bra 	$L__BB0_229;
	ld.global.f64 	%fd150, [%rd47+16];
	add.f64 	%fd151, %fd150, 0d4014000000000000;
	st.global.f64 	[%rd47+16], %fd151;
$L__BB0_229:
	ld.global.u8 	%rs45, [%rd46+3];
	setp.eq.s16 	%p75, %rs45, 0;
	@%p75 bra 	$L__BB0_231;
	ld.global.f64 	%fd152, [%rd47+24];
	add.f64 	%fd153, %fd152, 0d4014000000000000;
	st.global.f64 	[%rd47+24], %fd153;
$L__BB0_231:
	add.s32 	%r236, %r236, 4;
$L__BB0_232:
	setp.eq.s32 	%p76, %r59, 0;
	@%p76 bra 	$L__BB0_241;
	cvt.u64.u32 	%rd127, %r236;
	add.s64 	%rd48, %rd4, %rd127;
	ld.global.u8 	%rs46, [%rd48];
	setp.eq.s16 	%p77, %rs46, 0;
	mul.wide.u32 	%rd128, %r236, 8;
	add.s64 	%rd49, %rd31, %rd128;
	@%p77 bra 	$L__BB0_235;
	ld.global.f64 	%fd154, [%rd49];
	add.f64 	%fd155, %fd154, 0d4014000000000000;
	st.global.f64 	[%rd49], %fd155;
$L__BB0_235:
	setp.eq.s32 	%p78, %r59, 1;
	@%p78 bra 	$L__BB0_241;
	ld.global.u8 	%rs47, [%rd48+1];
	setp.eq.s16 	%p79, %rs47, 0;
	@%p79 bra 	$L__BB0_238;
	ld.global.f64 	%fd156, [%rd49+8];
	add.f64 	%fd157, %fd156, 0d4014000000000000;
	st.global.f64 	[%rd49+8], %fd157;
$L__BB0_238:
	setp.eq.s32 	%p80, %r59, 2;
	@%p80 bra 	$L__BB0_241;
	ld.global.u8 	%rs48, [%rd48+2];
	setp.eq.s16 	%p81, %rs48, 0;
	@%p81 bra 	$L__BB0_241;
	ld.global.f64 	%fd158, [%rd49+16];
	add.f64 	%fd159, %fd158, 0d4014000000000000;
	st.global.f64 	[%rd49+16], %fd159;
$L__BB0_241:
	add.s32 	%r188, %r188, %r2;
	setp.lt.u32 	%p82, %r188, %r122;
	@%p82 bra 	$L__BB0_125;
$L__BB0_242:
	ret;
$L__BB0_243:
	add.s64 	%rd37, %rd36, %rd35;
	setp.eq.s32 	%p21, %r92, 0;
	@%p21 bra 	$L__BB0_257;
	setp.lt.u32 	%p22, %r91, 15;
	mov.b32 	%r232, 0;
	@%p22 bra 	$L__BB0_247;
	and.b32  	%r232, %r224, -16;
	mov.b32 	%r226, 0;
$L__BB0_246:
	.pragma "nounroll";
	cvt.u64.u32 	%rd77, %r226;
	add.s64 	%rd78, %rd37, %rd77;
	shl.b64 	%rd79, %rd78, 3;
	add.s64 	%rd80, %rd1, %rd79;
	ld.global.f64 	%fd36, [%rd80];
	add.s64 	%rd81, %rd77, %rd36;
	shl.b64 	%rd82, %rd81, 3;
	add.s64 	%rd83, %rd31, %rd82;
	st.global.f64 	[%rd83], %fd36;
	ld.global.f64 	%fd37, [%rd80+8];
	st.global.f64 	[%rd83+8], %fd37;
	ld.global.f64 	%fd38, [%rd80+16];
	st.global.f64 	[%rd83+16], %fd38;
	ld.global.f64 	%fd39, [%rd80+24];
	st.global.f64 	[%rd83+24], %fd39;
	ld.global.f64 	%fd40, [%rd80+32];
	st.global.f64 	[%rd83+32], %fd40;
	ld.global.f64 	%fd41, [%rd80+40];
	st.global.f64 	[%rd83+40], %fd41;
	ld.global.f64 	%fd42, [%rd80+48];
	st.global.f64 	[%rd83+48], %fd42;
	ld.global.f64 	%fd43, [%rd80+56];
	st.global.f64 	[%rd83+56], %fd43;
	ld.global.f64 	%fd44, [%rd80+64];
	st.global.f64 	[%rd83+64], %fd44;
	ld.global.f64 	%fd45, [%rd80+72];
	st.global.f64 	[%rd83+72], %fd45;
	ld.global.f64 	%fd46, [%rd80+80];
	st.global.f64 	[%rd83+80], %fd46;
	ld.global.f64 	%fd47, [%rd80+88];
	st.global.f64 	[%rd83+88], %fd47;
	ld.global.f64 	%fd48, [%rd80+96];
	st.global.f64 	[%rd83+96], %fd48;
	ld.global.f64 	%fd49, [%rd80+104];
	st.global.f64 	[%rd83+104], %fd49;
	ld.global.f64 	%fd50, [%rd80+112];
	st.global.f64 	[%rd83+112], %fd50;
	ld.global.f64 	%fd51, [%rd80+120];
	st.global.f64 	[%rd83+120], %fd51;
	add.s32 	%r226, %r226, 16;
	setp.eq.s32 	%p23, %r226, %r232;
	@%p23 bra 	$L__BB0_247;
	bra.uni 	$L__BB0_246;
$L__BB0_247:
	and.b32  	%r150, %r224, 15;
	setp.eq.s32 	%p24, %r150, 0;
	@%p24 bra 	$L__BB0_257;
	add.s32 	%r151, %r90, -1;
	setp.lt.u32 	%p25, %r151, 7;
	@%p25 bra 	$L__BB0_250;
	cvt.u64.u32 	%rd84, %r232;
	add.s64 	%rd85, %rd37, %rd84;
	shl.b64 	%rd86, %rd85, 3;
	add.s64 	%rd87, %rd1, %rd86;
	ld.global.f64 	%fd52, [%rd87];
	add.s64 	%rd88, %rd84, %rd36;
	shl.b64 	%rd89, %rd88, 3;
	add.s64 	%rd90, %rd31, %rd89;
	st.global.f64 	[%rd90], %fd52;
	ld.global.f64 	%fd53, [%rd87+8];
	st.global.f64 	[%rd90+8], %fd53;
	ld.global.f64 	%fd54, [%rd87+16];
	st.global.f64 	[%rd90+16], %fd54;
	ld.global.f64 	%fd55, [%rd87+24];
	st.global.f64 	[%rd90+24], %fd55;
	ld.global.f64 	%fd56, [%rd87+32];
	st.global.f64 	[%rd90+32], %fd56;
	ld.global.f64 	%fd57, [%rd87+40];
	st.global.f64 	[%rd90+40], %fd57;
	ld.global.f64 	%fd58, [%rd87+48];
	st.global.f64 	[%rd90+48], %fd58;
	ld.global.f64 	%fd59, [%rd87+56];
	st.global.f64 	[%rd90+56], %fd59;
	add.s32 	%r232, %r232, 8;
$L__BB0_250:
	and.b32  	%r152, %r90, 7;
	setp.eq.s32 	%p26, %r152, 0;
	@%p26 bra 	$L__BB0_257;
	and.b32  	%r108, %r89, 3;
	add.s32 	%r153, %r89, -1;
	setp.lt.u32 	%p27, %r153, 3;
	@%p27 bra 	$L__BB0_253;
	cvt.u64.u32 	%rd91, %r232;
	add.s64 	%rd92, %rd37, %rd91;
	shl.b64 	%rd93, %rd92, 3;
	add.s64 	%rd94, %rd1, %rd93;
	ld.global.f64 	%fd60, [%rd94];
	add.s64 	%rd95, %rd91, %rd36;
	shl.b64 	%rd96, %rd95, 3;
	add.s64 	%rd97, %rd31, %rd96;
	st.global.f64 	[%rd97], %fd60;
	ld.global.f64 	%fd61, [%rd94+8];
	st.global.f64 	[%rd97+8], %fd61;
	ld.global.f64 	%fd62, [%rd94+16];
	st.global.f64 	[%rd97+16], %fd62;
	ld.global.f64 	%fd63, [%rd94+24];
	st.global.f64 	[%rd97+24], %fd63;
	add.s32 	%r232, %r232, 4;
$L__BB0_253:
	setp.eq.s32 	%p28, %r108, 0;
	@%p28 bra 	$L__BB0_257;
	cvt.u64.u32 	%rd98, %r232;
	add.s64 	%rd99, %rd37, %rd98;
	shl.b64 	%rd100, %rd99, 3;
	add.s64 	%rd40, %rd1, %rd100;
	ld.global.f64 	%fd64, [%rd40];
	add.s64 	%rd101, %rd98, %rd36;
	shl.b64 	%rd102, %rd101, 3;
	add.s64 	%rd41, %rd31, %rd102;
	st.global.f64 	[%rd41], %fd64;
	setp.eq.s32 	%p29, %r108, 1;
	@%p29 bra 	$L__BB0_257;
	ld.global.f64 	%fd65, [%rd40+8];
	st.global.f64 	[%rd41+8], %fd65;
	setp.eq.s32 	%p30, %r108, 2;
	@%p30 bra 	$L__BB0_257;
	ld.global.f64 	%fd66, [%rd40+16];
	st.global.f64 	[%rd41+16], %fd66;
$L__BB0_257:
	cvt.u32.u64 	%r160, %rd36;
	add.s32 	%r225, %r160, 1;
	add.s32 	%r224, %r224, -1;
	setp.eq.s32 	%p41, %r225, %r123;
	add.s16 	%rs88, %rs88, 1;
	add.s16 	%rs87, %rs87, 1;
	@%p41 bra 	$L__BB0_167;
	bra.uni 	$L__BB0_151;

}


// ===== COMPILED SASS (sm_100) =====

	.target	sm_100

	.elftype	@"ET_EXEC"


//--------------------- .note.nv.tkinfo           --------------------------
	.section	.note.nv.tkinfo,"",@"SHT_NOTE"
	.sectionflags	@"SHF_NOTE_NV_TKINFO"
	.tkinfo
        /*0018*/ 	.word	0x00000002
        /*0030*/ 	.string	""
        /*0030*/ 	.string	"ptxas"
        /*0030*/ 	.string	"Cuda compilation tools, release 13.0, V13.0.88"
        /*0030*/ 	.string	"Build cuda_13.0.r13.0/compiler.36424714_0"
        /*0030*/ 	.string	"-arch sm_100 -m 64 "



//--------------------- .note.nv.cuinfo           --------------------------
	.section	.note.nv.cuinfo,"",@"SHT_NOTE"
	.sectionflags	@"SHF_NOTE_NV_CUINFO"
        /*0018*/ 	.short	0x0002
        /*001a*/ 	.short	0x0064
        /*001c*/ 	.short	0x0082
	.zero		2


//--------------------- .nv.info                  --------------------------
	.section	.nv.info,"",@"SHT_CUDA_INFO"
	.align	4


	//----- nvinfo : EIATTR_REGCOUNT
	.align		4
        /*0000*/ 	.byte	0x04, 0x2f
        /*0002*/ 	.short	(.L_1 - .L_0)
	.align		4
.L_0:
        /*0004*/ 	.word	index@(_Z16kernelSelectMatePdjS_jS_S_PbS0_j)
        /*0008*/ 	.word	0x00000020


	//----- nvinfo : EIATTR_FRAME_SIZE
	.align		4
.L_1:
        /*000c*/ 	.byte	0x04, 0x11
        /*000e*/ 	.short	(.L_3 - .L_2)
	.align		4
.L_2:
        /*0010*/ 	.word	index@(_Z16kernelSelectMatePdjS_jS_S_PbS0_j)
        /*0014*/ 	.word	0x00000000


	//----- nvinfo : EIATTR_MIN_STACK_SIZE
	.align		4
.L_3:
        /*0018*/ 	.byte	0x04, 0x12
        /*001a*/ 	.short	(.L_5 - .L_4)
	.align		4
.L_4:
        /*001c*/ 	.word	index@(_Z16kernelSelectMatePdjS_jS_S_PbS0_j)
        /*0020*/ 	.word	0x00000000
.L_5:


//--------------------- .nv.compat                --------------------------
	.section	.nv.compat,"",@"SHT_CUDA_COMPAT_INFO"
	.align	4
        /*0000*/ 	.byte	0x02, 0x09, 0x00, 0x00, 0x02, 0x02, 0x01, 0x00, 0x02, 0x05, 0x05, 0x00, 0x03, 0x07, 0x01, 0x01
        /*0010*/ 	.byte	0x02, 0x03, 0x00, 0x00, 0x02, 0x06, 0x01, 0x00, 0x04, 0x0b, 0x08, 0x00, 0x01, 0x00, 0x00, 0x00
        /*0020*/ 	.byte	0x00, 0x00, 0x00, 0x00


//--------------------- .nv.info._Z16kernelSelectMatePdjS_jS_S_PbS0_j --------------------------
	.section	.nv.info._Z16kernelSelectMatePdjS_jS_S_PbS0_j,"",@"SHT_CUDA_INFO"
	.sectionflags	@""
	.align	4


	//----- nvinfo : EIATTR_CUDA_API_VERSION
	.align		4
        /*0000*/ 	.byte	0x04, 0x37
        /*0002*/ 	.short	(.L_7 - .L_6)
.L_6:
        /*0004*/ 	.word	0x00000082


	//----- nvinfo : EIATTR_KPARAM_INFO
	.align		4
.L_7:
        /*0008*/ 	.byte	0x04, 0x17
        /*000a*/ 	.short	(.L_9 - .L_8)
.L_8:
        /*000c*/ 	.word	0x00000000
        /*0010*/ 	.short	0x0008
        /*0012*/ 	.short	0x0040
        /*0014*/ 	.byte	0x00, 0xf0, 0x11, 0x00


	//----- nvinfo : EIATTR_KPARAM_INFO
	.align		4
.L_9:
        /*0018*/ 	.byte	0x04, 0x17
        /*001a*/ 	.short	(.L_11 - .L_10)
.L_10:
        /*001c*/ 	.word	0x00000000
        /*0020*/ 	.short	0x0007
        /*0022*/ 	.short	0x0038
        /*0024*/ 	.byte	0x00, 0xf5, 0x21, 0x00


	//----- nvinfo : EIATTR_KPARAM_INFO
	.align		4
.L_11:
        /*0028*/ 	.byte	0x04, 0x17
        /*002a*/ 	.short	(.L_13 - .L_12)
.L_12:
        /*002c*/ 	.word	0x00000000
        /*0030*/ 	.short	0x0006
        /*0032*/ 	.short	0x0030
        /*0034*/ 	.byte	0x00, 0xf5, 0x21, 0x00


	//----- nvinfo : EIATTR_KPARAM_INFO
	.align		4
.L_13:
        /*0038*/ 	.byte	0x04, 0x17
        /*003a*/ 	.short	(.L_15 - .L_14)
.L_14:
        /*003c*/ 	.word	0x00000000
        /*0040*/ 	.short	0x0005
        /*0042*/ 	.short	0x0028
        /*0044*/ 	.byte	0x00, 0xf5, 0x21, 0x00


	//----- nvinfo : EIATTR_KPARAM_INFO
	.align		4
.L_15:
        /*0048*/ 	.byte	0x04, 0x17
        /*004a*/ 	.short	(.L_17 - .L_16)
.L_16:
        /*004c*/ 	.word	0x00000000
        /*0050*/ 	.short	0x0004
        /*0052*/ 	.short	0x0020
        /*0054*/ 	.byte	0x00, 0xf5, 0x21, 0x00


	//----- nvinfo : EIATTR_KPARAM_INFO
	.align		4
.L_17:
        /*0058*/ 	.byte	0x04, 0x17
        /*005a*/ 	.short	(.L_19 - .L_18)
.L_18:
        /*005c*/ 	.word	0x00000000
        /*0060*/ 	.short	0x0003
        /*0062*/ 	.short	0x0018
        /*0064*/ 	.byte	0x00, 0xf0, 0x11, 0x00


	//----- nvinfo : EIATTR_KPARAM_INFO
	.align		4
.L_19:
        /*0068*/ 	.byte	0x04, 0x17
        /*006a*/ 	.short	(.L_21 - .L_20)
.L_20:
        /*006c*/ 	.word	0x00000000
        /*0070*/ 	.short	0x0002
        /*0072*/ 	.short	0x0010
        /*0074*/ 	.byte	0x00, 0xf5, 0x21, 0x00


	//----- nvinfo : EIATTR_KPARAM_INFO
	.align		4
.L_21:
        /*0078*/ 	.byte	0x04, 0x17
        /*007a*/ 	.short	(.L_23 - .L_22)
.L_22:
        /*007c*/ 	.word	0x00000000
        /*0080*/ 	.short	0x0001
        /*0082*/ 	.short	0x0008
        /*0084*/ 	.byte	0x00, 0xf0, 0x11, 0x00


	//----- nvinfo : EIATTR_KPARAM_INFO
	.align		4
.L_23:
        /*0088*/ 	.byte	0x04, 0x17
        /*008a*/ 	.short	(.L_25 - .L_24)
.L_24:
        /*008c*/ 	.word	0x00000000
        /*0090*/ 	.short	0x0000
        /*0092*/ 	.short	0x0000
        /*0094*/ 	.byte	0x00, 0xf5, 0x21, 0x00


	//----- nvinfo : EIATTR_SPARSE_MMA_MASK
	.align		4
.L_25:
        /*0098*/ 	.byte	0x03, 0x50
        /*009a*/ 	.short	0x0000


	//----- nvinfo : EIATTR_MAXREG_COUNT
	.align		4
        /*009c*/ 	.byte	0x03, 0x1b
        /*009e*/ 	.short	0x00ff


	//----- nvinfo : EIATTR_MERCURY_ISA_VERSION
	.align		4
        /*00a0*/ 	.byte	0x03, 0x5f
        /*00a2*/ 	.short	0x0101


	//----- nvinfo : EIATTR_VRC_CTA_INIT_COUNT
	.align		4
        /*00a4*/ 	.byte	0x02, 0x4a
	.zero		1
	.zero		1


	//----- nvinfo : EIATTR_EXIT_INSTR_OFFSETS
	.align		4
        /*00a8*/ 	.byte	0x04, 0x1c
        /*00aa*/ 	.short	(.L_27 - .L_26)


	//   ....[0]....
.L_26:
        /*00ac*/ 	.word	0x00000090


	//   ....[1]....
        /*00b0*/ 	.word	0x000000c0


	//   ....[2]....
        /*00b4*/ 	.word	0x000027f0


	//   ....[3]....
        /*00b8*/ 	.word	0x000050d0


	//----- nvinfo : EIATTR_CRS_STACK_SIZE
	.align		4
.L_27:
        /*00bc*/ 	.byte	0x04, 0x1e
        /*00be*/ 	.short	(.L_29 - .L_28)
.L_28:
        /*00c0*/ 	.word	0x00000000


	//----- nvinfo : EIATTR_CBANK_PARAM_SIZE
	.align		4
.L_29:
        /*00c4*/ 	.byte	0x03, 0x19
        /*00c6*/ 	.short	0x0044


	//----- nvinfo : EIATTR_PARAM_CBANK
	.align		4
        /*00c8*/ 	.byte	0x04, 0x0a
        /*00ca*/ 	.short	(.L_31 - .L_30)
	.align		4
.L_30:
        /*00cc*/ 	.word	index@(.nv.constant0._Z16kernelSelectMatePdjS_jS_S_PbS0_j)
        /*00d0*/ 	.short	0x0380
        /*00d2*/ 	.short	0x0044


	//----- nvinfo : EIATTR_SW_WAR
	.align		4
.L_31:
        /*00d4*/ 	.byte	0x04, 0x36
        /*00d6*/ 	.short	(.L_33 - .L_32)
.L_32:
        /*00d8*/ 	.word	0x00000008
.L_33:


//--------------------- .nv.callgraph             --------------------------
	.section	.nv.callgraph,"",@"SHT_CUDA_CALLGRAPH"
	.align	4
	.sectionentsize	8
	.align		4
        /*0000*/ 	.word	0x00000000
	.align		4
        /*0004*/ 	.word	0xffffffff
	.align		4
        /*0008*/ 	.word	0x00000000
	.align		4
        /*000c*/ 	.word	0xfffffffe
	.align		4
        /*0010*/ 	.word	0x00000000
	.align		4
        /*0014*/ 	.word	0xfffffffd
	.align		4
        /*0018*/ 	.word	0x00000000
	.align		4
        /*001c*/ 	.word	0xfffffffc


//--------------------- .text._Z16kernelSelectMatePdjS_jS_S_PbS0_j --------------------------
	.section	.text._Z16kernelSelectMatePdjS_jS_S_PbS0_j,"ax",@progbits
	.align	128
        .global         _Z16kernelSelectMatePdjS_jS_S_PbS0_j
        .type           _Z16kernelSelectMatePdjS_jS_S_PbS0_j,@function
        .size           _Z16kernelSelectMatePdjS_jS_S_PbS0_j,(.L_x_66 - _Z16kernelSelectMatePdjS_jS_S_PbS0_j)
        .other          _Z16kernelSelectMatePdjS_jS_S_PbS0_j,@"STO_CUDA_ENTRY STV_DEFAULT"
_Z16kernelSelectMatePdjS_jS_S_PbS0_j:
.text._Z16kernelSelectMatePdjS_jS_S_PbS0_j:
[----:B------:R-:W-:Y:S01]  /*0000*/  LDC R1, c[0x0][0x37c] ;  /* 0x0000df00ff017b82 */ /* 0x000fe20000000800 */
[----:B------:R-:W0:Y:S07]  /*0010*/  S2R R3, SR_TID.X ;  /* 0x0000000000037919 */ /* 0x000e2e0000002100 */
[----:B------:R-:W0:Y:S01]  /*0020*/  S2UR UR4, SR_CTAID.X ;  /* 0x00000000000479c3 */ /* 0x000e220000002500 */
[----:B------:R-:W1:Y:S07]  /*0030*/  LDCU UR6, c[0x0][0x398] ;  /* 0x00007300ff0677ac */ /* 0x000e6e0008000800 */
[----:B------:R-:W0:Y:S01]  /*0040*/  LDC R0, c[0x0][0x360] ;  /* 0x0000d800ff007b82 */ /* 0x000e220000000800 */
[----:B------:R-:W2:Y:S01]  /*0050*/  LDCU UR5, c[0x0][0x370] ;  /* 0x00006e00ff0577ac */ /* 0x000ea20008000800 */
[----:B0-----:R-:W-:-:S02]  /*0060*/  IMAD R3, R0, UR4, R3 ;  /* 0x0000000400037c24 */ /* 0x001fc4000f8e0203 */
[----:B--2---:R-:W-:-:S03]  /*0070*/  IMAD R0, R0, UR5, RZ ;  /* 0x0000000500007c24 */ /* 0x004fc6000f8e02ff */
[----:B-1----:R-:W-:-:S13]  /*0080*/  ISETP.GE.U32.AND P0, PT, R3, UR6, PT ;  /* 0x0000000603007c0c */ /* 0x002fda000bf06070 */
[----:B------:R-:W-:Y:S05]  /*0090*/  @P0 EXIT ;  /* 0x000000000000094d */ /* 0x000fea0003800000 */
[----:B------:R-:W0:Y:S02]  /*00a0*/  LDCU UR4, c[0x0][0x3c0] ;  /* 0x00007800ff0477ac */ /* 0x000e240008000800 */
[----:B0-----:R-:W-:-:S13]  /*00b0*/  ISETP.NE.AND P0, PT, RZ, UR4, PT ;  /* 0x00000004ff007c0c */ /* 0x001fda000bf05270 */
[----:B------:R-:W-:Y:S05]  /*00c0*/  @!P0 EXIT ;  /* 0x000000000000894d */ /* 0x000fea0003800000 */
[----:B------:R-:W0:Y:S01]  /*00d0*/  LDC R4, c[0x0][0x388] ;  /* 0x0000e200ff047b82 */ /* 0x000e220000000800 */
[----:B------:R-:W1:Y:S01]  /*00e0*/  LDCU.64 UR10, c[0x0][0x358] ;  /* 0x00006b00ff0a77ac */ /* 0x000e620008000a00 */
[----:B------:R-:W-:Y:S01]  /*00f0*/  UIADD3 UR12, UPT, UPT, UR4, -0x1, URZ ;  /* 0xffffffff040c7890 */ /* 0x000fe2000fffe0ff */
[C---:B0-----:R-:W-:Y:S01]  /*0100*/  ISETP.GT.AND P0, PT, R4.reuse, RZ, PT ;  /* 0x000000ff0400720c */ /* 0x041fe20003f04270 */
[----:B------:R-:W-:-:S05]  /*0110*/  VIADD R2, R4, 0xffffffff ;  /* 0xffffffff04027836 */ /* 0x000fca0000000000 */
[----:B------:R-:W-:-:S04]  /*0120*/  LEA.HI R4, R2, R2, RZ, 0x1 ;  /* 0x0000000202047211 */ /* 0x000fc800078f08ff */
[----:B------:R-:W-:-:S03]  /*0130*/  SHF.R.S32.HI R4, RZ, 0x1, R4 ;  /* 0x00000001ff047819 */ /* 0x000fc60000011404 */
[----:B-1----:R-:W-:Y:S05]  /*0140*/  @P0 BRA `(.L_x_0) ;  /* 0x0000002400ac0947 */ /* 0x002fea0003800000 */
[----:B------:R-:W0:Y:S01]  /*0150*/  LDC.64 R10, c[0x0][0x380] ;  /* 0x0000e000ff0a7b82 */ /* 0x000e220000000a00 */
[----:B------:R-:W-:Y:S01]  /*0160*/  IMAD R4, R4, UR4, RZ ;  /* 0x0000000404047c24 */ /* 0x000fe2000f8e02ff */
[----:B------:R-:W-:Y:S02]  /*0170*/  ULOP3.LUT UR7, UR4, 0xfffffff0, URZ, 0xc0, !UPT ;  /* 0xfffffff004077892 */ /* 0x000fe4000f8ec0ff */
[----:B------:R-:W-:Y:S01]  /*0180*/  ULOP3.LUT UR5, UR4, 0xf, URZ, 0xc0, !UPT ;  /* 0x0000000f04057892 */ /* 0x000fe2000f8ec0ff */
[----:B------:R-:W1:Y:S01]  /*0190*/  LDCU.U16 UR9, c[0x0][0x3c0] ;  /* 0x00007800ff0977ac */ /* 0x000e620008000400 */
[----:B------:R-:W-:Y:S02]  /*01a0*/  ULOP3.LUT UR6, UR4, 0x7, URZ, 0xc0, !UPT ;  /* 0x0000000704067892 */ /* 0x000fe4000f8ec0ff */
[----:B------:R-:W-:Y:S02]  /*01b0*/  ULOP3.LUT UR8, UR4, 0x3, URZ, 0xc0, !UPT ;  /* 0x0000000304087892 */ /* 0x000fe4000f8ec0ff */
[----:B------:R-:W-:Y:S01]  /*01c0*/  UIADD3 UR13, UPT, UPT, -UR7, URZ, URZ ;  /* 0x000000ff070d7290 */ /* 0x000fe2000fffe1ff */
[----:B01----:R-:W-:-:S11]  /*01d0*/  IMAD.WIDE.U32 R10, R4, 0x8, R10 ;  /* 0x00000008040a7825 */ /* 0x003fd600078e000a */
.L_x_27:
[----:B0-----:R-:W0:Y:S01]  /*01e0*/  LDCU UR4, c[0x0][0x3c0] ;  /* 0x00007800ff0477ac */ /* 0x001e220008000800 */
[----:B------:R-:W-:Y:S01]  /*01f0*/  IMAD.MOV.U32 R5, RZ, RZ, RZ ;  /* 0x000000ffff057224 */ /* 0x000fe200078e00ff */
[----:B-1----:R-:W1:Y:S01]  /*0200*/  LDCU UR14, c[0x0][0x398] ;  /* 0x00007300ff0e77ac */ /* 0x002e620008000800 */
[----:B------:R-:W-:Y:S01]  /*0210*/  UISETP.GE.U32.AND UP0, UPT, UR12, 0xf, UPT ;  /* 0x0000000f0c00788c */ /* 0x000fe2000bf06070 */
[----:B0-----:R-:W-:Y:S02]  /*0220*/  IMAD R12, R3, UR4, RZ ;  /* 0x00000004030c7c24 */ /* 0x001fe4000f8e02ff */
[----:B------:R-:W-:-:S05]  /*0230*/  IMAD.IADD R3, R0, 0x1, R3 ;  /* 0x0000000100037824 */ /* 0x000fca00078e0203 */
[----:B-1----:R-:W-:Y:S01]  /*0240*/  ISETP.GE.U32.AND P1, PT, R3, UR14, PT ;  /* 0x0000000e03007c0c */ /* 0x002fe2000bf26070 */
[----:B--234-:R-:W-:-:S12]  /*0250*/  BRA.U !UP0, `(.L_x_1) ;  /* 0x0000000108d87547 */ /* 0x01cfd8000b800000 */
[----:B------:R-:W0:Y:S01]  /*0260*/  LDC.64 R6, c[0x0][0x390] ;  /* 0x0000e400ff067b82 */ /* 0x000e220000000a00 */
[----:B------:R-:W-:-:S07]  /*0270*/  IMAD.U32 R2, RZ, RZ, UR13 ;  /* 0x0000000dff027e24 */ /* 0x000fce000f8e00ff */
[----:B------:R-:W1:Y:S01]  /*0280*/  LDC.64 R8, c[0x0][0x380] ;  /* 0x0000e000ff087b82 */ /* 0x000e620000000a00 */
[----:B0-----:R-:W-:-:S03]  /*0290*/  IMAD.WIDE.U32 R6, R12, 0x8, R6 ;  /* 0x000000080c067825 */ /* 0x001fc600078e0006 */
[----:B------:R-:W-:Y:S02]  /*02a0*/  IADD3 R5, P3, PT, R6, 0x40, RZ ;  /* 0x0000004006057810 */ /* 0x000fe40007f7e0ff */
[----:B-1----:R-:W-:-:S03]  /*02b0*/  LEA R13, P0, R4, R8, 0x3 ;  /* 0x00000008040d7211 */ /* 0x002fc600078018ff */
[----:B------:R-:W-:Y:S01]  /*02c0*/  IMAD.X R22, RZ, RZ, R7, P3 ;  /* 0x000000ffff167224 */ /* 0x000fe200018e0607 */
[----:B------:R-:W-:Y:S02]  /*02d0*/  IADD3 R13, P2, PT, R13, 0x40, RZ ;  /* 0x000000400d0d7810 */ /* 0x000fe40007f5e0ff */
[----:B------:R-:W-:-:S05]  /*02e0*/  LEA.HI.X R14, R4, R9, RZ, 0x3, P0 ;  /* 0x00000009040e7211 */ /* 0x000fca00000f1cff */
[----:B------:R-:W-:-:S07]  /*02f0*/  IMAD.X R14, RZ, RZ, R14, P2 ;  /* 0x000000ffff0e7224 */ /* 0x000fce00010e060e */
.L_x_2:
[----:B------:R-:W-:Y:S02]  /*0300*/  IMAD.MOV.U32 R6, RZ, RZ, R13 ;  /* 0x000000ffff067224 */ /* 0x000fe400078e000d */
[----:B------:R-:W-:-:S05]  /*0310*/  IMAD.MOV.U32 R7, RZ, RZ, R14 ;  /* 0x000000ffff077224 */ /* 0x000fca00078e000e */
[----:B------:R-:W2:Y:S01]  /*0320*/  LDG.E.64 R14, desc[UR10][R6.64+-0x40] ;  /* 0xffffc00a060e7981 */ /* 0x000ea2000c1e1b00 */
[----:B-1----:R-:W-:Y:S02]  /*0330*/  IMAD.MOV.U32 R8, RZ, RZ, R5 ;  /* 0x000000ffff087224 */ /* 0x002fe400078e0005 */
[----:B------:R-:W-:-:S05]  /*0340*/  IMAD.MOV.U32 R9, RZ, RZ, R22 ;  /* 0x000000ffff097224 */ /* 0x000fca00078e0016 */
[----:B--2---:R0:W-:Y:S04]  /*0350*/  STG.E.64 desc[UR10][R8.64+-0x40], R14 ;  /* 0xffffc00e08007986 */ /* 0x0041e8000c101b0a */
[----:B------:R-:W2:Y:S04]  /*0360*/  LDG.E.64 R16, desc[UR10][R6.64+-0x38] ;  /* 0xffffc80a06107981 */ /* 0x000ea8000c1e1b00 */
[----:B--2---:R1:W-:Y:S04]  /*0370*/  STG.E.64 desc[UR10][R8.64+-0x38], R16 ;  /* 0xffffc81008007986 */ /* 0x0043e8000c101b0a */
[----:B------:R-:W2:Y:S04]  /*0380*/  LDG.E.64 R18, desc[UR10][R6.64+-0x30] ;  /* 0xffffd00a06127981 */ /* 0x000ea8000c1e1b00 */
[----:B--2---:R2:W-:Y:S04]  /*0390*/  STG.E.64 desc[UR10][R8.64+-0x30], R18 ;  /* 0xffffd01208007986 */ /* 0x0045e8000c101b0a */
[----:B------:R-:W3:Y:S04]  /*03a0*/  LDG.E.64 R20, desc[UR10][R6.64+-0x28] ;  /* 0xffffd80a06147981 */ /* 0x000ee8000c1e1b00 */
[----:B---3--:R3:W-:Y:S04]  /*03b0*/  STG.E.64 desc[UR10][R8.64+-0x28], R20 ;  /* 0xffffd81408007986 */ /* 0x0087e8000c101b0a */
[----:B------:R-:W4:Y:S04]  /*03c0*/  LDG.E.64 R22, desc[UR10][R6.64+-0x20] ;  /* 0xffffe00a06167981 */ /* 0x000f28000c1e1b00 */
[----:B----4-:R4:W-:Y:S04]  /*03d0*/  STG.E.64 desc[UR10][R8.64+-0x20], R22 ;  /* 0xffffe01608007986 */ /* 0x0109e8000c101b0a */
[----:B------:R-:W5:Y:S04]  /*03e0*/  LDG.E.64 R24, desc[UR10][R6.64+-0x18] ;  /* 0xffffe80a06187981 */ /* 0x000f68000c1e1b00 */
[----:B-----5:R5:W-:Y:S04]  /*03f0*/  STG.E.64 desc[UR10][R8.64+-0x18], R24 ;  /* 0xffffe81808007986 */ /* 0x020be8000c101b0a */
[----:B0-----:R-:W2:Y:S04]  /*0400*/  LDG.E.64 R14, desc[UR10][R6.64+-0x10] ;  /* 0xfffff00a060e7981 */ /* 0x001ea8000c1e1b00 */
[----:B--2---:R0:W-:Y:S04]  /*0410*/  STG.E.64 desc[UR10][R8.64+-0x10], R14 ;  /* 0xfffff00e08007986 */ /* 0x0041e8000c101b0a */
[----:B-1----:R-:W2:Y:S04]  /*0420*/  LDG.E.64 R16, desc[UR10][R6.64+-0x8] ;  /* 0xfffff80a06107981 */ /* 0x002ea8000c1e1b00 */
[----:B--2---:R1:W-:Y:S04]  /*0430*/  STG.E.64 desc[UR10][R8.64+-0x8], R16 ;  /* 0xfffff81008007986 */ /* 0x0043e8000c101b0a */
[----:B------:R-:W2:Y:S04]  /*0440*/  LDG.E.64 R18, desc[UR10][R6.64] ;  /* 0x0000000a06127981 */ /* 0x000ea8000c1e1b00 */
[----:B--2---:R2:W-:Y:S04]  /*0450*/  STG.E.64 desc[UR10][R8.64], R18 ;  /* 0x0000001208007986 */ /* 0x0045e8000c101b0a */
[----:B---3--:R-:W3:Y:S04]  /*0460*/  LDG.E.64 R20, desc[UR10][R6.64+0x8] ;  /* 0x0000080a06147981 */ /* 0x008ee8000c1e1b00 */
[----:B---3--:R3:W-:Y:S04]  /*0470*/  STG.E.64 desc[UR10][R8.64+0x8], R20 ;  /* 0x0000081408007986 */ /* 0x0087e8000c101b0a */
[----:B----4-:R-:W4:Y:S04]  /*0480*/  LDG.E.64 R22, desc[UR10][R6.64+0x10] ;  /* 0x0000100a06167981 */ /* 0x010f28000c1e1b00 */
[----:B----4-:R-:W-:Y:S04]  /*0490*/  STG.E.64 desc[UR10][R8.64+0x10], R22 ;  /* 0x0000101608007986 */ /* 0x010fe8000c101b0a */
[----:B-----5:R-:W4:Y:S04]  /*04a0*/  LDG.E.64 R24, desc[UR10][R6.64+0x18] ;  /* 0x0000180a06187981 */ /* 0x020f28000c1e1b00 */
[----:B----4-:R-:W-:Y:S04]  /*04b0*/  STG.E.64 desc[UR10][R8.64+0x18], R24 ;  /* 0x0000181808007986 */ /* 0x010fe8000c101b0a */
[----:B0-----:R-:W4:Y:S04]  /*04c0*/  LDG.E.64 R14, desc[UR10][R6.64+0x20] ;  /* 0x0000200a060e7981 */ /* 0x001f28000c1e1b00 */
[----:B----4-:R0:W-:Y:S04]  /*04d0*/  STG.E.64 desc[UR10][R8.64+0x20], R14 ;  /* 0x0000200e08007986 */ /* 0x0101e8000c101b0a */
[----:B-1----:R-:W4:Y:S04]  /*04e0*/  LDG.E.64 R16, desc[UR10][R6.64+0x28] ;  /* 0x0000280a06107981 */ /* 0x002f28000c1e1b00 */
[----:B----4-:R1:W-:Y:S04]  /*04f0*/  STG.E.64 desc[UR10][R8.64+0x28], R16 ;  /* 0x0000281008007986 */ /* 0x0103e8000c101b0a */
[----:B--2---:R-:W2:Y:S04]  /*0500*/  LDG.E.64 R18, desc[UR10][R6.64+0x30] ;  /* 0x0000300a06127981 */ /* 0x004ea8000c1e1b00 */
[----:B--2---:R1:W-:Y:S04]  /*0510*/  STG.E.64 desc[UR10][R8.64+0x30], R18 ;  /* 0x0000301208007986 */ /* 0x0043e8000c101b0a */
[----:B---3--:R-:W2:Y:S01]  /*0520*/  LDG.E.64 R20, desc[UR10][R6.64+0x38] ;  /* 0x0000380a06147981 */ /* 0x008ea2000c1e1b00 */
[----:B------:R-:W-:Y:S01]  /*0530*/  VIADD R2, R2, 0x10 ;  /* 0x0000001002027836 */ /* 0x000fe20000000000 */
[----:B------:R-:W-:-:S02]  /*0540*/  IADD3 R13, P2, PT, R6, 0x80, RZ ;  /* 0x00000080060d7810 */ /* 0x000fc40007f5e0ff */
[----:B------:R-:W-:Y:S02]  /*0550*/  IADD3 R5, P3, PT, R8, 0x80, RZ ;  /* 0x0000008008057810 */ /* 0x000fe40007f7e0ff */
[----:B------:R-:W-:Y:S01]  /*0560*/  ISETP.NE.AND P0, PT, R2, RZ, PT ;  /* 0x000000ff0200720c */ /* 0x000fe20003f05270 */
[----:B0-----:R-:W-:Y:S02]  /*0570*/  IMAD.X R14, RZ, RZ, R7, P2 ;  /* 0x000000ffff0e7224 */ /* 0x001fe400010e0607 */
[----:B------:R-:W-:Y:S01]  /*0580*/  IMAD.X R22, RZ, RZ, R9, P3 ;  /* 0x000000ffff167224 */ /* 0x000fe200018e0609 */
[----:B--2---:R1:W-:Y:S09]  /*0590*/  STG.E.64 desc[UR10][R8.64+0x38], R20 ;  /* 0x0000381408007986 */ /* 0x0043f2000c101b0a */
[----:B------:R-:W-:Y:S05]  /*05a0*/  @P0 BRA `(.L_x_2) ;  /* 0xfffffffc00540947 */ /* 0x000fea000383ffff */
[----:B------:R-:W-:-:S07]  /*05b0*/  IMAD.U32 R5, RZ, RZ, UR7 ;  /* 0x00000007ff057e24 */ /* 0x000fce000f8e00ff */
.L_x_1:
[----:B------:R-:W0:Y:S01]  /*05c0*/  LDC.64 R6, c[0x0][0x390] ;  /* 0x0000e400ff067b82 */ /* 0x000e220000000a00 */
[----:B------:R-:W-:Y:S01]  /*05d0*/  UISETP.NE.AND UP0, UPT, UR5, URZ, UPT ;  /* 0x000000ff0500728c */ /* 0x000fe2000bf05270 */
[----:B0-----:R-:W-:-:S08]  /*05e0*/  IMAD.WIDE.U32 R12, R12, 0x8, R6 ;  /* 0x000000080c0c7825 */ /* 0x001fd000078e0006 */
[----:B------:R-:W-:Y:S05]  /*05f0*/  BRA.U !UP0, `(.L_x_3) ;  /* 0x0000000108d07547 */ /* 0x000fea000b800000 */
[----:B------:R-:W-:Y:S02]  /*0600*/  UIADD3 UR4, UPT, UPT, UR5, -0x1, URZ ;  /* 0xffffffff05047890 */ /* 0x000fe4000fffe0ff */
[----:B------:R-:W-:Y:S02]  /*0610*/  UISETP.NE.AND UP1, UPT, UR6, URZ, UPT ;  /* 0x000000ff0600728c */ /* 0x000fe4000bf25270 */
[----:B------:R-:W-:-:S09]  /*0620*/  UISETP.GE.U32.AND UP0, UPT, UR4, 0x7, UPT ;  /* 0x000000070400788c */ /* 0x000fd2000bf06070 */
[----:B------:R-:W-:Y:S05]  /*0630*/  BRA.U !UP0, `(.L_x_4) ;  /* 0x00000001084c7547 */ /* 0x000fea000b800000 */
[----:B-1----:R-:W-:-:S05]  /*0640*/  IMAD.WIDE.U32 R8, R5, 0x8, R10 ;  /* 0x0000000805087825 */ /* 0x002fca00078e000a */
[----:B------:R-:W2:Y:S01]  /*0650*/  LDG.E.64 R14, desc[UR10][R8.64] ;  /* 0x0000000a080e7981 */ /* 0x000ea2000c1e1b00 */
[----:B------:R-:W-:-:S05]  /*0660*/  IMAD.WIDE.U32 R6, R5, 0x8, R12 ;  /* 0x0000000805067825 */ /* 0x000fca00078e000c */
[----:B--2---:R0:W-:Y:S04]  /*0670*/  STG.E.64 desc[UR10][R6.64], R14 ;  /* 0x0000000e06007986 */ /* 0x0041e8000c101b0a */
[----:B------:R-:W2:Y:S04]  /*0680*/  LDG.E.64 R16, desc[UR10][R8.64+0x8] ;  /* 0x0000080a08107981 */ /* 0x000ea8000c1e1b00 */
[----:B--2---:R1:W-:Y:S04]  /*0690*/  STG.E.64 desc[UR10][R6.64+0x8], R16 ;  /* 0x0000081006007986 */ /* 0x0043e8000c101b0a */
[----:B------:R-:W2:Y:S04]  /*06a0*/  LDG.E.64 R18, desc[UR10][R8.64+0x10] ;  /* 0x0000100a08127981 */ /* 0x000ea8000c1e1b00 */
[----:B--2---:R2:W-:Y:S04]  /*06b0*/  STG.E.64 desc[UR10][R6.64+0x10], R18 ;  /* 0x0000101206007986 */ /* 0x0045e8000c101b0a */
[----:B------:R-:W3:Y:S04]  /*06c0*/  LDG.E.64 R20, desc[UR10][R8.64+0x18] ;  /* 0x0000180a08147981 */ /* 0x000ee8000c1e1b00 */
[----:B---3--:R2:W-:Y:S04]  /*06d0*/  STG.E.64 desc[UR10][R6.64+0x18], R20 ;  /* 0x0000181406007986 */ /* 0x0085e8000c101b0a */
[----:B------:R-:W3:Y:S04]  /*06e0*/  LDG.E.64 R22, desc[UR10][R8.64+0x20] ;  /* 0x0000200a08167981 */ /* 0x000ee8000c1e1b00 */
[----:B---3--:R2:W-:Y:S04]  /*06f0*/  STG.E.64 desc[UR10][R6.64+0x20], R22 ;  /* 0x0000201606007986 */ /* 0x0085e8000c101b0a */
[----:B------:R-:W3:Y:S04]  /*0700*/  LDG.E.64 R24, desc[UR10][R8.64+0x28] ;  /* 0x0000280a08187981 */ /* 0x000ee8000c1e1b00 */
[----:B---3--:R2:W-:Y:S04]  /*0710*/  STG.E.64 desc[UR10][R6.64+0x28], R24 ;  /* 0x0000281806007986 */ /* 0x0085e8000c101b0a */
[----:B0-----:R-:W3:Y:S04]  /*0720*/  LDG.E.64 R14, desc[UR10][R8.64+0x30] ;  /* 0x0000300a080e7981 */ /* 0x001ee8000c1e1b00 */
[----:B---3--:R2:W-:Y:S04]  /*0730*/  STG.E.64 desc[UR10][R6.64+0x30], R14 ;  /* 0x0000300e06007986 */ /* 0x0085e8000c101b0a */
[----:B-1----:R-:W3:Y:S01]  /*0740*/  LDG.E.64 R16, desc[UR10][R8.64+0x38] ;  /* 0x0000380a08107981 */ /* 0x002ee2000c1e1b00 */
[----:B------:R-:W-:-:S03]  /*0750*/  VIADD R5, R5, 0x8 ;  /* 0x0000000805057836 */ /* 0x000fc60000000000 */
[----:B---3--:R2:W-:Y:S04]  /*0760*/  STG.E.64 desc[UR10][R6.64+0x38], R16 ;  /* 0x0000381006007986 */ /* 0x0085e8000c101b0a */
.L_x_4:
[----:B------:R-:W-:Y:S05]  /*0770*/  BRA.U !UP1, `(.L_x_3) ;  /* 0x0000000109707547 */ /* 0x000fea000b800000 */
[----:B------:R-:W-:Y:S02]  /*0780*/  UIADD3 UR4, UPT, UPT, UR6, -0x1, URZ ;  /* 0xffffffff06047890 */ /* 0x000fe4000fffe0ff */
[----:B------:R-:W-:Y:S02]  /*0790*/  UISETP.NE.AND UP1, UPT, UR8, URZ, UPT ;  /* 0x000000ff0800728c */ /* 0x000fe4000bf25270 */
[----:B------:R-:W-:-:S09]  /*07a0*/  UISETP.GE.U32.AND UP0, UPT, UR4, 0x3, UPT ;  /* 0x000000030400788c */ /* 0x000fd2000bf06070 */
[----:B------:R-:W-:Y:S05]  /*07b0*/  BRA.U !UP0, `(.L_x_5) ;  /* 0x00000001082c7547 */ /* 0x000fea000b800000 */
[----:B-12---:R-:W-:-:S05]  /*07c0*/  IMAD.WIDE.U32 R18, R5, 0x8, R10 ;  /* 0x0000000805127825 */ /* 0x006fca00078e000a */
[----:B------:R-:W2:Y:S01]  /*07d0*/  LDG.E.64 R6, desc[UR10][R18.64] ;  /* 0x0000000a12067981 */ /* 0x000ea2000c1e1b00 */
[----:B------:R-:W-:-:S05]  /*07e0*/  IMAD.WIDE.U32 R20, R5, 0x8, R12 ;  /* 0x0000000805147825 */ /* 0x000fca00078e000c */
[----:B--2---:R0:W-:Y:S04]  /*07f0*/  STG.E.64 desc[UR10][R20.64], R6 ;  /* 0x0000000614007986 */ /* 0x0041e8000c101b0a */
[----:B------:R-:W2:Y:S04]  /*0800*/  LDG.E.64 R8, desc[UR10][R18.64+0x8] ;  /* 0x0000080a12087981 */ /* 0x000ea8000c1e1b00 */
[----:B--2---:R0:W-:Y:S04]  /*0810*/  STG.E.64 desc[UR10][R20.64+0x8], R8 ;  /* 0x0000080814007986 */ /* 0x0041e8000c101b0a */
[----:B------:R-:W2:Y:S04]  /*0820*/  LDG.E.64 R14, desc[UR10][R18.64+0x10] ;  /* 0x0000100a120e7981 */ /* 0x000ea8000c1e1b00 */
[----:B--2---:R0:W-:Y:S04]  /*0830*/  STG.E.64 desc[UR10][R20.64+0x10], R14 ;  /* 0x0000100e14007986 */ /* 0x0041e8000c101b0a */
[----:B------:R-:W2:Y:S01]  /*0840*/  LDG.E.64 R16, desc[UR10][R18.64+0x18] ;  /* 0x0000180a12107981 */ /* 0x000ea2000c1e1b00 */
[----:B------:R-:W-:-:S03]  /*0850*/  VIADD R5, R5, 0x4 ;  /* 0x0000000405057836 */ /* 0x000fc60000000000 */
[----:B--2---:R0:W-:Y:S04]  /*0860*/  STG.E.64 desc[UR10][R20.64+0x18], R16 ;  /* 0x0000181014007986 */ /* 0x0041e8000c101b0a */
.L_x_5:
[----:B------:R-:W-:Y:S05]  /*0870*/  BRA.U !UP1, `(.L_x_3) ;  /* 0x0000000109307547 */ /* 0x000fea000b800000 */
[----:B01----:R-:W-:-:S05]  /*0880*/  IMAD.WIDE.U32 R8, R5, 0x8, R10 ;  /* 0x0000000805087825 */ /* 0x003fca00078e000a */
[----:B--2---:R-:W2:Y:S01]  /*0890*/  LDG.E.64 R6, desc[UR10][R8.64] ;  /* 0x0000000a08067981 */ /* 0x004ea2000c1e1b00 */
[----:B------:R-:W-:Y:S01]  /*08a0*/  IMAD.WIDE.U32 R14, R5, 0x8, R12 ;  /* 0x00000008050e7825 */ /* 0x000fe200078e000c */
[----:B------:R-:W-:-:S04]  /*08b0*/  UISETP.NE.AND UP0, UPT, UR8, 0x1, UPT ;  /* 0x000000010800788c */ /* 0x000fc8000bf05270 */
[----:B--2---:R3:W-:Y:S05]  /*08c0*/  STG.E.64 desc[UR10][R14.64], R6 ;  /* 0x000000060e007986 */ /* 0x0047ea000c101b0a */
[----:B------:R-:W-:Y:S05]  /*08d0*/  BRA.U !UP0, `(.L_x_3) ;  /* 0x0000000108187547 */ /* 0x000fea000b800000 */
[----:B---3--:R-:W2:Y:S01]  /*08e0*/  LDG.E.64 R6, desc[UR10][R8.64+0x8] ;  /* 0x0000080a08067981 */ /* 0x008ea2000c1e1b00 */
[----:B------:R-:W-:-:S03]  /*08f0*/  UISETP.NE.AND UP0, UPT, UR8, 0x2, UPT ;  /* 0x000000020800788c */ /* 0x000fc6000bf05270 */
[----:B--2---:R4:W-:Y:S06]  /*0900*/  STG.E.64 desc[UR10][R14.64+0x8], R6 ;  /* 0x000008060e007986 */ /* 0x0049ec000c101b0a */
[----:B------:R-:W-:Y:S05]  /*0910*/  BRA.U !UP0, `(.L_x_3) ;  /* 0x0000000108087547 */ /* 0x000fea000b800000 */
[----:B----4-:R-:W2:Y:S04]  /*0920*/  LDG.E.64 R6, desc[UR10][R8.64+0x10] ;  /* 0x0000100a08067981 */ /* 0x010ea8000c1e1b00 */
[----:B--2---:R0:W-:Y:S02]  /*0930*/  STG.E.64 desc[UR10][R14.64+0x10], R6 ;  /* 0x000010060e007986 */ /* 0x0041e4000c101b0a */
.L_x_3:
[----:B------:R-:W5:Y:S01]  /*0940*/  LDCU UR4, c[0x0][0x3c0] ;  /* 0x00007800ff0477ac */ /* 0x000f620008000800 */
[----:B------:R-:W-:Y:S01]  /*0950*/  IMAD.MOV.U32 R5, RZ, RZ, RZ ;  /* 0x000000ffff057224 */ /* 0x000fe200078e00ff */
[----:B------:R-:W-:Y:S02]  /*0960*/  PRMT R2, RZ, 0x7610, R2 ;  /* 0x00007610ff027816 */ /* 0x000fe40000000002 */
[----:B0-234-:R-:W-:Y:S01]  /*0970*/  PRMT R6, RZ, 0x7610, R6 ;  /* 0x00007610ff067816 */ /* 0x01dfe20000000006 */
[----:B-----5:R-:W-:-:S07]  /*0980*/  IMAD.U32 R7, RZ, RZ, UR4 ;  /* 0x00000004ff077e24 */ /* 0x020fce000f8e00ff */
.L_x_16:
[----:B0-----:R-:W0:Y:S01]  /*0990*/  LDCU.64 UR14, c[0x0][0x3b0] ;  /* 0x00007600ff0e77ac */ /* 0x001e220008000a00 */
[----:B-1----:R-:W1:Y:S01]  /*09a0*/  LDC R8, c[0x0][0x3c0] ;  /* 0x0000f000ff087b82 */ /* 0x002e620000000800 */
[----:B0-2---:R-:W-:-:S05]  /*09b0*/  IADD3 R14, P0, PT, R5, UR14, RZ ;  /* 0x0000000e050e7c10 */ /* 0x005fca000ff1e0ff */
[----:B------:R-:W-:-:S05]  /*09c0*/  IMAD.X R15, RZ, RZ, UR15, P0 ;  /* 0x0000000fff0f7e24 */ /* 0x000fca00080e06ff */
[----:B------:R-:W2:Y:S02]  /*09d0*/  LDG.E.U8 R14, desc[UR10][R14.64] ;  /* 0x0000000a0e0e7981 */ /* 0x000ea4000c1e1100 */
[----:B--2---:R-:W-:-:S13]  /*09e0*/  ISETP.NE.AND P0, PT, R14, RZ, PT ;  /* 0x000000ff0e00720c */ /* 0x004fda0003f05270 */
[----:B-1-34-:R-:W-:Y:S05]  /*09f0*/  @!P0 BRA `(.L_x_6) ;  /* 0x0000001000348947 */ /* 0x01afea0003800000 */
[----:B------:R-:W-:Y:S01]  /*0a00*/  LOP3.LUT R14, R5, 0x1, RZ, 0xc0, !PT ;  /* 0x00000001050e7812 */ /* 0x000fe200078ec0ff */
[----:B------:R-:W-:Y:S02]  /*0a10*/  IMAD.MOV R9, RZ, RZ, -R6 ;  /* 0x000000ffff097224 */ /* 0x000fe400078e0a06 */
[----:B------:R-:W-:Y:S01]  /*0a20*/  IMAD.MOV R24, RZ, RZ, -R2 ;  /* 0x000000ffff187224 */ /* 0x000fe200078e0a02 */
[----:B------:R-:W-:Y:S01]  /*0a30*/  ISETP.NE.U32.AND P0, PT, R14, 0x1, PT ;  /* 0x000000010e00780c */ /* 0x000fe20003f05070 */
[----:B------:R-:W-:Y:S01]  /*0a40*/  IMAD.IADD R15, R8, 0x1, -R5 ;  /* 0x00000001080f7824 */ /* 0x000fe200078e0a05 */
[----:B------:R-:W-:Y:S02]  /*0a50*/  PRMT R9, R9, 0x7710, RZ ;  /* 0x0000771009097816 */ /* 0x000fe400000000ff */
[----:B------:R-:W-:Y:S02]  /*0a60*/  ISETP.NE.U32.AND.EX P0, PT, RZ, RZ, PT, P0 ;  /* 0x000000ffff00720c */ /* 0x000fe40003f05100 */
[----:B------:R-:W-:Y:S01]  /*0a70*/  PRMT R24, R24, 0x7710, RZ ;  /* 0x0000771018187816 */ /* 0x000fe200000000ff */
[----:B------:R-:W-:Y:S01]  /*0a80*/  VIADD R9, R9, UR9 ;  /* 0x0000000909097c36 */ /* 0x000fe20008000000 */
[----:B------:R-:W-:-:S03]  /*0a90*/  IADD3 R14, PT, PT, -R5, UR12, RZ ;  /* 0x0000000c050e7c10 */ /* 0x000fc6000fffe1ff */
[----:B------:R-:W-:Y:S01]  /*0aa0*/  VIADD R24, R24, UR9 ;  /* 0x0000000918187c36 */ /* 0x000fe20008000000 */
[----:B------:R-:W-:-:S04]  /*0ab0*/  LOP3.LUT R9, R9, 0xf, RZ, 0xc0, !PT ;  /* 0x0000000f09097812 */ /* 0x000fc800078ec0ff */
[----:B------:R-:W-:Y:S01]  /*0ac0*/  LOP3.LUT R24, R24, 0x7, RZ, 0xc0, !PT ;  /* 0x0000000718187812 */ /* 0x000fe200078ec0ff */
[----:B------:R-:W-:Y:S01]  /*0ad0*/  VIADD R25, R9, 0xffffffff ;  /* 0xffffffff09197836 */ /* 0x000fe20000000000 */
[----:B------:R-:W-:Y:S06]  /*0ae0*/  @P0 BRA `(.L_x_7) ;  /* 0x00000008000c0947 */ /* 0x000fec0003800000 */
[----:B------:R-:W-:Y:S02]  /*0af0*/  ISETP.NE.AND P0, PT, R15, RZ, PT ;  /* 0x000000ff0f00720c */ /* 0x000fe40003f05270 */
[----:B------:R-:W-:-:S05]  /*0b00*/  IADD3 R25, P2, PT, R4, R5, RZ ;  /* 0x0000000504197210 */ /* 0x000fca0007f5e0ff */
[----:B------:R-:W-:-:S06]  /*0b10*/  IMAD.X R26, RZ, RZ, RZ, P2 ;  /* 0x000000ffff1a7224 */ /* 0x000fcc00010e06ff */
[----:B------:R-:W-:Y:S05]  /*0b20*/  @!P0 BRA `(.L_x_6) ;  /* 0x0000000c00e88947 */ /* 0x000fea0003800000 */
[----:B------:R-:W-:Y:S01]  /*0b30*/  ISETP.GE.U32.AND P0, PT, R14, 0xf, PT ;  /* 0x0000000f0e00780c */ /* 0x000fe20003f06070 */
[----:B------:R-:W-:-:S12]  /*0b40*/  IMAD.MOV.U32 R22, RZ, RZ, RZ ;  /* 0x000000ffff167224 */ /* 0x000fd800078e00ff */
[----:B------:R-:W-:Y:S05]  /*0b50*/  @!P0 BRA `(.L_x_8) ;  /* 0x0000000000bc8947 */ /* 0x000fea0003800000 */
[----:B------:R-:W-:-:S07]  /*0b60*/  IMAD.MOV.U32 R28, RZ, RZ, RZ ;  /* 0x000000ffff1c7224 */ /* 0x000fce00078e00ff */
.L_x_9:
[----:B0-----:R-:W0:Y:S01]  /*0b70*/  LDC.64 R16, c[0x0][0x380] ;  /* 0x0000e000ff107b82 */ /* 0x001e220000000a00 */
[----:B------:R-:W-:-:S05]  /*0b80*/  IADD3 R14, P0, PT, R28, R25, RZ ;  /* 0x000000191c0e7210 */ /* 0x000fca0007f1e0ff */
[----:B------:R-:W-:Y:S01]  /*0b90*/  IMAD.X R15, RZ, RZ, R26, P0 ;  /* 0x000000ffff0f7224 */ /* 0x000fe200000e061a */
[----:B0-----:R-:W-:-:S04]  /*0ba0*/  LEA R16, P0, R14, R16, 0x3 ;  /* 0x000000100e107211 */ /* 0x001fc800078018ff */
[----:B------:R-:W-:-:S05]  /*0bb0*/  LEA.HI.X R17, R14, R17, R15, 0x3, P0 ;  /* 0x000000110e117211 */ /* 0x000fca00000f1c0f */
[----:B------:R-:W2:Y:S01]  /*0bc0*/  LDG.E.64 R18, desc[UR10][R16.64] ;  /* 0x0000000a10127981 */ /* 0x000ea2000c1e1b00 */
[----:B------:R-:W-:-:S05]  /*0bd0*/  IADD3 R15, P0, PT, R28, R5, RZ ;  /* 0x000000051c0f7210 */ /* 0x000fca0007f1e0ff */
[----:B------:R-:W-:Y:S01]  /*0be0*/  IMAD.X R20, RZ, RZ, RZ, P0 ;  /* 0x000000ffff147224 */ /* 0x000fe200000e06ff */
[----:B------:R-:W-:-:S04]  /*0bf0*/  LEA R14, P0, R15, R12, 0x3 ;  /* 0x0000000c0f0e7211 */ /* 0x000fc800078018ff */
[----:B------:R-:W-:-:S05]  /*0c00*/  LEA.HI.X R15, R15, R13, R20, 0x3, P0 ;  /* 0x0000000d0f0f7211 */ /* 0x000fca00000f1c14 */
[----:B--2---:R-:W-:Y:S04]  /*0c10*/  STG.E.64 desc[UR10][R14.64], R18 ;  /* 0x000000120e007986 */ /* 0x004fe8000c101b0a */
[----:B------:R-:W2:Y:S04]  /*0c20*/  LDG.E.64 R20, desc[UR10][R16.64+0x8] ;  /* 0x0000080a10147981 */ /* 0x000ea8000c1e1b00 */
[----:B--2---:R-:W-:Y:S04]  /*0c30*/  STG.E.64 desc[UR10][R14.64+0x8], R20 ;  /* 0x000008140e007986 */ /* 0x004fe8000c101b0a */
[----:B------:R-:W2:Y:S04]  /*0c40*/  LDG.E.64 R22, desc[UR10][R16.64+0x10] ;  /* 0x0000100a10167981 */ /* 0x000ea8000c1e1b00 */
[----:B--2---:R0:W-:Y:S04]  /*0c50*/  STG.E.64 desc[UR10][R14.64+0x10], R22 ;  /* 0x000010160e007986 */ /* 0x0041e8000c101b0a */
[----:B0-----:R-:W2:Y:S04]  /*0c60*/  LDG.E.64 R22, desc[UR10][R16.64+0x18] ;  /* 0x0000180a10167981 */ /* 0x001ea8000c1e1b00 */
        /* <DEDUP_REMOVED lines=23> */
[----:B0-----:R-:W2:Y:S01]  /*0de0*/  LDG.E.64 R22, desc[UR10][R16.64+0x78] ;  /* 0x0000780a10167981 */ /* 0x001ea2000c1e1b00 */
[----:B------:R-:W-:Y:S01]  /*0df0*/  VIADD R28, R28, 0x10 ;  /* 0x000000101c1c7836 */ /* 0x000fe20000000000 */
[----:B------:R-:W-:-:S04]  /*0e00*/  LOP3.LUT R27, R7, 0xfffffff0, RZ, 0xc0, !PT ;  /* 0xfffffff0071b7812 */ /* 0x000fc800078ec0ff */
[----:B------:R-:W-:Y:S01]  /*0e10*/  ISETP.NE.AND P0, PT, R28, R27, PT ;  /* 0x0000001b1c00720c */ /* 0x000fe20003f05270 */
[----:B--2---:R0:W-:-:S12]  /*0e20*/  STG.E.64 desc[UR10][R14.64+0x78], R22 ;  /* 0x000078160e007986 */ /* 0x0041d8000c101b0a */
[----:B------:R-:W-:Y:S05]  /*0e30*/  @P0 BRA `(.L_x_9) ;  /* 0xfffffffc004c0947 */ /* 0x000fea000383ffff */
[----:B0-----:R-:W-:-:S07]  /*0e40*/  IMAD.MOV.U32 R22, RZ, RZ, R27 ;  /* 0x000000ffff167224 */ /* 0x001fce00078e001b */
.L_x_8:
[----:B------:R-:W-:-:S13]  /*0e50*/  LOP3.LUT P0, RZ, R7, 0xf, RZ, 0xc0, !PT ;  /* 0x0000000f07ff7812 */ /* 0x000fda000780c0ff */
[----:B------:R-:W-:Y:S05]  /*0e60*/  @!P0 BRA `(.L_x_6) ;  /* 0x0000000c00188947 */ /* 0x000fea0003800000 */
[C---:B------:R-:W-:Y:S01]  /*0e70*/  VIADD R14, R9.reuse, 0xffffffff ;  /* 0xffffffff090e7836 */ /* 0x040fe20000000000 */
[----:B------:R-:W-:-:S04]  /*0e80*/  LOP3.LUT P0, RZ, R9, 0x7, RZ, 0xc0, !PT ;  /* 0x0000000709ff7812 */ /* 0x000fc8000780c0ff */
[----:B------:R-:W-:-:S13]  /*0e90*/  ISETP.GE.U32.AND P2, PT, R14, 0x7, PT ;  /* 0x000000070e00780c */ /* 0x000fda0003f46070 */
[----:B------:R-:W-:Y:S05]  /*0ea0*/  @!P2 BRA `(.L_x_10) ;  /* 0x000000000068a947 */ /* 0x000fea0003800000 */
[----:B------:R-:W0:Y:S01]  /*0eb0*/  LDC.64 R14, c[0x0][0x380] ;  /* 0x0000e000ff0e7b82 */ /* 0x000e220000000a00 */
        /* <DEDUP_REMOVED lines=9> */
[----:B--2---:R0:W-:Y:S04]  /*0f50*/  STG.E.64 desc[UR10][R18.64], R16 ;  /* 0x0000001012007986 */ /* 0x0041e8000c101b0a */
[----:B------:R-:W2:Y:S04]  /*0f60*/  LDG.E.64 R28, desc[UR10][R14.64+0x8] ;  /* 0x0000080a0e1c7981 */ /* 0x000ea8000c1e1b00 */
[----:B--2---:R1:W-:Y:S04]  /*0f70*/  STG.E.64 desc[UR10][R18.64+0x8], R28 ;  /* 0x0000081c12007986 */ /* 0x0043e8000c101b0a */
[----:B------:R-:W2:Y:S04]  /*0f80*/  LDG.E.64 R20, desc[UR10][R14.64+0x10] ;  /* 0x0000100a0e147981 */ /* 0x000ea8000c1e1b00 */
[----:B--2---:R2:W-:Y:S04]  /*0f90*/  STG.E.64 desc[UR10][R18.64+0x10], R20 ;  /* 0x0000101412007986 */ /* 0x0045e8000c101b0a */
[----:B0-----:R-:W3:Y:S04]  /*0fa0*/  LDG.E.64 R16, desc[UR10][R14.64+0x18] ;  /* 0x0000180a0e107981 */ /* 0x001ee8000c1e1b00 */
[----:B---3--:R0:W-:Y:S04]  /*0fb0*/  STG.E.64 desc[UR10][R18.64+0x18], R16 ;  /* 0x0000181012007986 */ /* 0x0081e8000c101b0a */
[----:B-1----:R-:W3:Y:S04]  /*0fc0*/  LDG.E.64 R28, desc[UR10][R14.64+0x20] ;  /* 0x0000200a0e1c7981 */ /* 0x002ee8000c1e1b00 */
[----:B---3--:R1:W-:Y:S04]  /*0fd0*/  STG.E.64 desc[UR10][R18.64+0x20], R28 ;  /* 0x0000201c12007986 */ /* 0x0083e8000c101b0a */
[----:B--2---:R-:W2:Y:S04]  /*0fe0*/  LDG.E.64 R20, desc[UR10][R14.64+0x28] ;  /* 0x0000280a0e147981 */ /* 0x004ea8000c1e1b00 */
[----:B--2---:R2:W-:Y:S04]  /*0ff0*/  STG.E.64 desc[UR10][R18.64+0x28], R20 ;  /* 0x0000281412007986 */ /* 0x0045e8000c101b0a */
[----:B0-----:R-:W3:Y:S04]  /*1000*/  LDG.E.64 R16, desc[UR10][R14.64+0x30] ;  /* 0x0000300a0e107981 */ /* 0x001ee8000c1e1b00 */
[----:B---3--:R2:W-:Y:S04]  /*1010*/  STG.E.64 desc[UR10][R18.64+0x30], R16 ;  /* 0x0000301012007986 */ /* 0x0085e8000c101b0a */
[----:B-1----:R-:W3:Y:S01]  /*1020*/  LDG.E.64 R28, desc[UR10][R14.64+0x38] ;  /* 0x0000380a0e1c7981 */ /* 0x002ee2000c1e1b00 */
[----:B------:R-:W-:-:S03]  /*1030*/  VIADD R22, R22, 0x8 ;  /* 0x0000000816167836 */ /* 0x000fc60000000000 */
[----:B---3--:R2:W-:Y:S04]  /*1040*/  STG.E.64 desc[UR10][R18.64+0x38], R28 ;  /* 0x0000381c12007986 */ /* 0x0085e8000c101b0a */
.L_x_10:
[----:B------:R-:W-:Y:S05]  /*1050*/  @!P0 BRA `(.L_x_6) ;  /* 0x00000008009c8947 */ /* 0x000fea0003800000 */
[C---:B------:R-:W-:Y:S01]  /*1060*/  VIADD R9, R24.reuse, 0xffffffff ;  /* 0xffffffff18097836 */ /* 0x040fe20000000000 */
[----:B------:R-:W-:-:S04]  /*1070*/  LOP3.LUT R24, R24, 0x3, RZ, 0xc0, !PT ;  /* 0x0000000318187812 */ /* 0x000fc800078ec0ff */
[----:B------:R-:W-:Y:S02]  /*1080*/  ISETP.GE.U32.AND P2, PT, R9, 0x3, PT ;  /* 0x000000030900780c */ /* 0x000fe40003f46070 */
[----:B------:R-:W-:-:S11]  /*1090*/  ISETP.NE.AND P0, PT, R24, RZ, PT ;  /* 0x000000ff1800720c */ /* 0x000fd60003f05270 */
[----:B------:R-:W-:Y:S05]  /*10a0*/  @!P2 BRA `(.L_x_11) ;  /* 0x000000000048a947 */ /* 0x000fea0003800000 */
[----:B--2---:R-:W0:Y:S01]  /*10b0*/  LDC.64 R16, c[0x0][0x380] ;  /* 0x0000e000ff107b82 */ /* 0x004e220000000a00 */
        /* <DEDUP_REMOVED lines=14> */
[----:B0-----:R-:W2:Y:S01]  /*11a0*/  LDG.E.64 R18, desc[UR10][R16.64+0x18] ;  /* 0x0000180a10127981 */ /* 0x001ea2000c1e1b00 */
[----:B------:R-:W-:-:S03]  /*11b0*/  VIADD R22, R22, 0x4 ;  /* 0x0000000416167836 */ /* 0x000fc60000000000 */
[----:B--2---:R0:W-:Y:S04]  /*11c0*/  STG.E.64 desc[UR10][R14.64+0x18], R18 ;  /* 0x000018120e007986 */ /* 0x0041e8000c101b0a */
.L_x_11:
[----:B------:R-:W-:Y:S05]  /*11d0*/  @!P0 BRA `(.L_x_6) ;  /* 0x00000008003c8947 */ /* 0x000fea0003800000 */
[----:B0-----:R-:W0:Y:S01]  /*11e0*/  LDC.64 R14, c[0x0][0x380] ;  /* 0x0000e000ff0e7b82 */ /* 0x001e220000000a00 */
[----:B------:R-:W-:-:S05]  /*11f0*/  IADD3 R25, P0, PT, R22, R25, RZ ;  /* 0x0000001916197210 */ /* 0x000fca0007f1e0ff */
[----:B------:R-:W-:Y:S01]  /*1200*/  IMAD.X R26, RZ, RZ, R26, P0 ;  /* 0x000000ffff1a7224 */ /* 0x000fe200000e061a */
[----:B0-----:R-:W-:-:S04]  /*1210*/  LEA R14, P0, R25, R14, 0x3 ;  /* 0x0000000e190e7211 */ /* 0x001fc800078018ff */
[----:B------:R-:W-:-:S05]  /*1220*/  LEA.HI.X R15, R25, R15, R26, 0x3, P0 ;  /* 0x0000000f190f7211 */ /* 0x000fca00000f1c1a */
[----:B--2---:R-:W2:Y:S01]  /*1230*/  LDG.E.64 R16, desc[UR10][R14.64] ;  /* 0x0000000a0e107981 */ /* 0x004ea2000c1e1b00 */
[----:B------:R-:W-:-:S05]  /*1240*/  IADD3 R9, P0, PT, R22, R5, RZ ;  /* 0x0000000516097210 */ /* 0x000fca0007f1e0ff */
[----:B------:R-:W-:Y:S01]  /*1250*/  IMAD.X R19, RZ, RZ, RZ, P0 ;  /* 0x000000ffff137224 */ /* 0x000fe200000e06ff */
[----:B------:R-:W-:-:S04]  /*1260*/  LEA R18, P0, R9, R12, 0x3 ;  /* 0x0000000c09127211 */ /* 0x000fc800078018ff */
[----:B------:R-:W-:Y:S02]  /*1270*/  LEA.HI.X R19, R9, R13, R19, 0x3, P0 ;  /* 0x0000000d09137211 */ /* 0x000fe400000f1c13 */
[----:B------:R-:W-:-:S03]  /*1280*/  ISETP.NE.AND P0, PT, R24, 0x1, PT ;  /* 0x000000011800780c */ /* 0x000fc60003f05270 */
[----:B--2---:R0:W-:Y:S10]  /*1290*/  STG.E.64 desc[UR10][R18.64], R16 ;  /* 0x0000001012007986 */ /* 0x0041f4000c101b0a */
[----:B------:R-:W-:Y:S05]  /*12a0*/  @!P0 BRA `(.L_x_6) ;  /* 0x0000000800088947 */ /* 0x000fea0003800000 */
[----:B0-----:R-:W2:Y:S01]  /*12b0*/  LDG.E.64 R16, desc[UR10][R14.64+0x8] ;  /* 0x0000080a0e107981 */ /* 0x001ea2000c1e1b00 */
[----:B------:R-:W-:-:S03]  /*12c0*/  ISETP.NE.AND P0, PT, R24, 0x2, PT ;  /* 0x000000021800780c */ /* 0x000fc60003f05270 */
[----:B--2---:R0:W-:Y:S10]  /*12d0*/  STG.E.64 desc[UR10][R18.64+0x8], R16 ;  /* 0x0000081012007986 */ /* 0x0041f4000c101b0a */
[----:B------:R-:W-:Y:S05]  /*12e0*/  @!P0 BRA `(.L_x_6) ;  /* 0x0000000400f88947 */ /* 0x000fea0003800000 */
[----:B------:R-:W2:Y:S04]  /*12f0*/  LDG.E.64 R14, desc[UR10][R14.64+0x10] ;  /* 0x0000100a0e0e7981 */ /* 0x000ea8000c1e1b00 */
[----:B--2---:R1:W-:Y:S01]  /*1300*/  STG.E.64 desc[UR10][R18.64+0x10], R14 ;  /* 0x0000100e12007986 */ /* 0x0043e2000c101b0a */
[----:B------:R-:W-:Y:S05]  /*1310*/  BRA `(.L_x_6) ;  /* 0x0000000400ec7947 */ /* 0x000fea0003800000 */
.L_x_7:
[----:B------:R-:W-:-:S13]  /*1320*/  ISETP.NE.AND P0, PT, R15, RZ, PT ;  /* 0x000000ff0f00720c */ /* 0x000fda0003f05270 */
[----:B------:R-:W-:Y:S05]  /*1330*/  @!P0 BRA `(.L_x_6) ;  /* 0x0000000400e48947 */ /* 0x000fea0003800000 */
[----:B------:R-:W-:Y:S01]  /*1340*/  ISETP.GE.U32.AND P0, PT, R14, 0xf, PT ;  /* 0x0000000f0e00780c */ /* 0x000fe20003f06070 */
[----:B------:R-:W-:-:S12]  /*1350*/  IMAD.MOV.U32 R28, RZ, RZ, RZ ;  /* 0x000000ffff1c7224 */ /* 0x000fd800078e00ff */
[----:B------:R-:W-:Y:S05]  /*1360*/  @!P0 BRA `(.L_x_12) ;  /* 0x0000000000b88947 */ /* 0x000fea0003800000 */
[----:B------:R-:W-:-:S07]  /*1370*/  IMAD.MOV.U32 R28, RZ, RZ, RZ ;  /* 0x000000ffff1c7224 */ /* 0x000fce00078e00ff */
.L_x_13:
[----:B-1----:R-:W-:-:S05]  /*1380*/  IADD3 R17, P0, PT, R28, R5, RZ ;  /* 0x000000051c117210 */ /* 0x002fca0007f1e0ff */
[----:B------:R-:W-:Y:S02]  /*1390*/  IMAD.X R14, RZ, RZ, RZ, P0 ;  /* 0x000000ffff0e7224 */ /* 0x000fe400000e06ff */
[----:B------:R-:W-:-:S03]  /*13a0*/  IMAD.SHL.U32 R15, R17, 0x8, RZ ;  /* 0x00000008110f7824 */ /* 0x000fc600078e00ff */
[----:B------:R-:W-:Y:S02]  /*13b0*/  SHF.L.U64.HI R17, R17, 0x3, R14 ;  /* 0x0000000311117819 */ /* 0x000fe4000001020e */
[----:B------:R-:W-:-:S05]  /*13c0*/  IADD3 R18, P0, PT, R10, R15, RZ ;  /* 0x0000000f0a127210 */ /* 0x000fca0007f1e0ff */
[----:B------:R-:W-:-:S05]  /*13d0*/  IMAD.X R19, R11, 0x1, R17, P0 ;  /* 0x000000010b137824 */ /* 0x000fca00000e0611 */
[----:B------:R-:W2:Y:S01]  /*13e0*/  LDG.E.64 R22, desc[UR10][R18.64] ;  /* 0x0000000a12167981 */ /* 0x000ea2000c1e1b00 */
[----:B------:R-:W-:-:S05]  /*13f0*/  IADD3 R14, P0, PT, R12, R15, RZ ;  /* 0x0000000f0c0e7210 */ /* 0x000fca0007f1e0ff */
[----:B------:R-:W-:-:S05]  /*1400*/  IMAD.X R15, R13, 0x1, R17, P0 ;  /* 0x000000010d0f7824 */ /* 0x000fca00000e0611 */
[----:B--2---:R-:W-:Y:S04]  /*1410*/  STG.E.64 desc[UR10][R14.64], R22 ;  /* 0x000000160e007986 */ /* 0x004fe8000c101b0a */
[----:B------:R-:W2:Y:S04]  /*1420*/  LDG.E.64 R20, desc[UR10][R18.64+0x8] ;  /* 0x0000080a12147981 */ /* 0x000ea8000c1e1b00 */
[----:B--2---:R0:W-:Y:S04]  /*1430*/  STG.E.64 desc[UR10][R14.64+0x8], R20 ;  /* 0x000008140e007986 */ /* 0x0041e8000c101b0a */
[----:B------:R-:W2:Y:S04]  /*1440*/  LDG.E.64 R16, desc[UR10][R18.64+0x10] ;  /* 0x0000100a12107981 */ /* 0x000ea8000c1e1b00 */
[----:B--2---:R1:W-:Y:S04]  /*1450*/  STG.E.64 desc[UR10][R14.64+0x10], R16 ;  /* 0x000010100e007986 */ /* 0x0043e8000c101b0a */
[----:B0-----:R-:W2:Y:S04]  /*1460*/  LDG.E.64 R20, desc[UR10][R18.64+0x18] ;  /* 0x0000180a12147981 */ /* 0x001ea8000c1e1b00 */
[----:B--2---:R0:W-:Y:S04]  /*1470*/  STG.E.64 desc[UR10][R14.64+0x18], R20 ;  /* 0x000018140e007986 */ /* 0x0041e8000c101b0a */
[----:B-1----:R-:W2:Y:S04]  /*1480*/  LDG.E.64 R16, desc[UR10][R18.64+0x20] ;  /* 0x0000200a12107981 */ /* 0x002ea8000c1e1b00 */
[----:B--2---:R1:W-:Y:S04]  /*1490*/  STG.E.64 desc[UR10][R14.64+0x20], R16 ;  /* 0x000020100e007986 */ /* 0x0043e8000c101b0a */
[----:B------:R-:W2:Y:S04]  /*14a0*/  LDG.E.64 R26, desc[UR10][R18.64+0x28] ;  /* 0x0000280a121a7981 */ /* 0x000ea8000c1e1b00 */
[----:B--2---:R-:W-:Y:S04]  /*14b0*/  STG.E.64 desc[UR10][R14.64+0x28], R26 ;  /* 0x0000281a0e007986 */ /* 0x004fe8000c101b0a */
[----:B------:R-:W2:Y:S04]  /*14c0*/  LDG.E.64 R22, desc[UR10][R18.64+0x30] ;  /* 0x0000300a12167981 */ /* 0x000ea8000c1e1b00 */
[----:B--2---:R-:W-:Y:S04]  /*14d0*/  STG.E.64 desc[UR10][R14.64+0x30], R22 ;  /* 0x000030160e007986 */ /* 0x004fe8000c101b0a */
[----:B0-----:R-:W2:Y:S04]  /*14e0*/  LDG.E.64 R20, desc[UR10][R18.64+0x38] ;  /* 0x0000380a12147981 */ /* 0x001ea8000c1e1b00 */
[----:B--2---:R0:W-:Y:S04]  /*14f0*/  STG.E.64 desc[UR10][R14.64+0x38], R20 ;  /* 0x000038140e007986 */ /* 0x0041e8000c101b0a */
[----:B-1----:R-:W2:Y:S04]  /*1500*/  LDG.E.64 R16, desc[UR10][R18.64+0x40] ;  /* 0x0000400a12107981 */ /* 0x002ea8000c1e1b00 */
        /* <DEDUP_REMOVED lines=13> */
[----:B0-----:R-:W2:Y:S01]  /*15e0*/  LDG.E.64 R20, desc[UR10][R18.64+0x78] ;  /* 0x0000780a12147981 */ /* 0x001ea2000c1e1b00 */
[----:B------:R-:W-:Y:S01]  /*15f0*/  VIADD R28, R28, 0x10 ;  /* 0x000000101c1c7836 */ /* 0x000fe20000000000 */
[----:B------:R-:W-:-:S04]  /*1600*/  LOP3.LUT R29, R7, 0xfffffff0, RZ, 0xc0, !PT ;  /* 0xfffffff0071d7812 */ /* 0x000fc800078ec0ff */
[----:B------:R-:W-:Y:S01]  /*1610*/  ISETP.NE.AND P0, PT, R28, R29, PT ;  /* 0x0000001d1c00720c */ /* 0x000fe20003f05270 */
[----:B--2---:R1:W-:-:S12]  /*1620*/  STG.E.64 desc[UR10][R14.64+0x78], R20 ;  /* 0x000078140e007986 */ /* 0x0043d8000c101b0a */
[----:B------:R-:W-:Y:S05]  /*1630*/  @P0 BRA `(.L_x_13) ;  /* 0xfffffffc00500947 */ /* 0x000fea000383ffff */
[----:B------:R-:W-:-:S07]  /*1640*/  IMAD.MOV.U32 R28, RZ, RZ, R29 ;  /* 0x000000ffff1c7224 */ /* 0x000fce00078e001d */
.L_x_12:
[----:B------:R-:W-:-:S13]  /*1650*/  LOP3.LUT P0, RZ, R7, 0xf, RZ, 0xc0, !PT ;  /* 0x0000000f07ff7812 */ /* 0x000fda000780c0ff */
[----:B------:R-:W-:Y:S05]  /*1660*/  @!P0 BRA `(.L_x_6) ;  /* 0x0000000400188947 */ /* 0x000fea0003800000 */
[----:B------:R-:W-:Y:S02]  /*1670*/  ISETP.GE.U32.AND P2, PT, R25, 0x7, PT ;  /* 0x000000071900780c */ /* 0x000fe40003f46070 */
[----:B------:R-:W-:-:S11]  /*1680*/  LOP3.LUT P0, RZ, R9, 0x7, RZ, 0xc0, !PT ;  /* 0x0000000709ff7812 */ /* 0x000fd6000780c0ff */
[----:B------:R-:W-:Y:S05]  /*1690*/  @!P2 BRA `(.L_x_14) ;  /* 0x000000000064a947 */ /* 0x000fea0003800000 */
[----:B------:R-:W-:-:S05]  /*16a0*/  IADD3 R9, P2, PT, R28, R5, RZ ;  /* 0x000000051c097210 */ /* 0x000fca0007f5e0ff */
[----:B-1----:R-:W-:Y:S02]  /*16b0*/  IMAD.X R14, RZ, RZ, RZ, P2 ;  /* 0x000000ffff0e7224 */ /* 0x002fe400010e06ff */
        /* <DEDUP_REMOVED lines=15> */
[----:B--2---:R0:W-:Y:S04]  /*17b0*/  STG.E.64 desc[UR10][R14.64+0x20], R20 ;  /* 0x000020140e007986 */ /* 0x0041e8000c101b0a */
[----:B------:R-:W2:Y:S04]  /*17c0*/  LDG.E.64 R22, desc[UR10][R16.64+0x28] ;  /* 0x0000280a10167981 */ /* 0x000ea8000c1e1b00 */
[----:B--2---:R2:W-:Y:S04]  /*17d0*/  STG.E.64 desc[UR10][R14.64+0x28], R22 ;  /* 0x000028160e007986 */ /* 0x0045e8000c101b0a */
[----:B------:R-:W3:Y:S04]  /*17e0*/  LDG.E.64 R26, desc[UR10][R16.64+0x30] ;  /* 0x0000300a101a7981 */ /* 0x000ee8000c1e1b00 */
[----:B---3--:R2:W-:Y:S04]  /*17f0*/  STG.E.64 desc[UR10][R14.64+0x30], R26 ;  /* 0x0000301a0e007986 */ /* 0x0085e8000c101b0a */
[----:B0-----:R-:W3:Y:S01]  /*1800*/  LDG.E.64 R20, desc[UR10][R16.64+0x38] ;  /* 0x0000380a10147981 */ /* 0x001ee2000c1e1b00 */
[----:B------:R-:W-:-:S03]  /*1810*/  VIADD R28, R28, 0x8 ;  /* 0x000000081c1c7836 */ /* 0x000fc60000000000 */
[----:B---3--:R2:W-:Y:S04]  /*1820*/  STG.E.64 desc[UR10][R14.64+0x38], R20 ;  /* 0x000038140e007986 */ /* 0x0085e8000c101b0a */
.L_x_14:
[----:B------:R-:W-:Y:S05]  /*1830*/  @!P0 BRA `(.L_x_6) ;  /* 0x0000000000a48947 */ /* 0x000fea0003800000 */
[C---:B------:R-:W-:Y:S01]  /*1840*/  VIADD R9, R24.reuse, 0xffffffff ;  /* 0xffffffff18097836 */ /* 0x040fe20000000000 */
[----:B------:R-:W-:-:S04]  /*1850*/  LOP3.LUT R24, R24, 0x3, RZ, 0xc0, !PT ;  /* 0x0000000318187812 */ /* 0x000fc800078ec0ff */
[----:B------:R-:W-:Y:S02]  /*1860*/  ISETP.GE.U32.AND P2, PT, R9, 0x3, PT ;  /* 0x000000030900780c */ /* 0x000fe40003f46070 */
[----:B------:R-:W-:-:S11]  /*1870*/  ISETP.NE.AND P0, PT, R24, RZ, PT ;  /* 0x000000ff1800720c */ /* 0x000fd60003f05270 */
[----:B------:R-:W-:Y:S05]  /*1880*/  @!P2 BRA `(.L_x_15) ;  /* 0x000000000044a947 */ /* 0x000fea0003800000 */
[----:B------:R-:W-:-:S05]  /*1890*/  IADD3 R9, P2, PT, R28, R5, RZ ;  /* 0x000000051c097210 */ /* 0x000fca0007f5e0ff */
[----:B-12---:R-:W-:Y:S02]  /*18a0*/  IMAD.X R14, RZ, RZ, RZ, P2 ;  /* 0x000000ffff0e7224 */ /* 0x006fe400010e06ff */
[----:B------:R-:W-:-:S03]  /*18b0*/  IMAD.SHL.U32 R15, R9, 0x8, RZ ;  /* 0x00000008090f7824 */ /* 0x000fc600078e00ff */
[----:B------:R-:W-:Y:S02]  /*18c0*/  SHF.L.U64.HI R9, R9, 0x3, R14 ;  /* 0x0000000309097819 */ /* 0x000fe4000001020e */
[----:B------:R-:W-:-:S05]  /*18d0*/  IADD3 R16, P2, PT, R10, R15, RZ ;  /* 0x0000000f0a107210 */ /* 0x000fca0007f5e0ff */
[----:B------:R-:W-:-:S05]  /*18e0*/  IMAD.X R17, R11, 0x1, R9, P2 ;  /* 0x000000010b117824 */ /* 0x000fca00010e0609 */
[----:B------:R-:W2:Y:S01]  /*18f0*/  LDG.E.64 R18, desc[UR10][R16.64] ;  /* 0x0000000a10127981 */ /* 0x000ea2000c1e1b00 */
[----:B------:R-:W-:-:S05]  /*1900*/  IADD3 R14, P2, PT, R12, R15, RZ ;  /* 0x0000000f0c0e7210 */ /* 0x000fca0007f5e0ff */
[----:B------:R-:W-:-:S05]  /*1910*/  IMAD.X R15, R13, 0x1, R9, P2 ;  /* 0x000000010d0f7824 */ /* 0x000fca00010e0609 */
        /* <DEDUP_REMOVED lines=8> */
.L_x_15:
[----:B------:R-:W-:Y:S05]  /*19a0*/  @!P0 BRA `(.L_x_6) ;  /* 0x0000000000488947 */ /* 0x000fea0003800000 */
[----:B------:R-:W-:-:S05]  /*19b0*/  IADD3 R9, P0, PT, R28, R5, RZ ;  /* 0x000000051c097210 */ /* 0x000fca0007f1e0ff */
[----:B012---:R-:W-:Y:S02]  /*19c0*/  IMAD.X R14, RZ, RZ, RZ, P0 ;  /* 0x000000ffff0e7224 */ /* 0x007fe400000e06ff */
[----:B------:R-:W-:-:S03]  /*19d0*/  IMAD.SHL.U32 R17, R9, 0x8, RZ ;  /* 0x0000000809117824 */ /* 0x000fc600078e00ff */
[----:B------:R-:W-:Y:S02]  /*19e0*/  SHF.L.U64.HI R9, R9, 0x3, R14 ;  /* 0x0000000309097819 */ /* 0x000fe4000001020e */
[----:B------:R-:W-:-:S05]  /*19f0*/  IADD3 R14, P0, PT, R10, R17, RZ ;  /* 0x000000110a0e7210 */ /* 0x000fca0007f1e0ff */
[----:B------:R-:W-:-:S05]  /*1a00*/  IMAD.X R15, R11, 0x1, R9, P0 ;  /* 0x000000010b0f7824 */ /* 0x000fca00000e0609 */
[----:B------:R-:W2:Y:S01]  /*1a10*/  LDG.E.64 R18, desc[UR10][R14.64] ;  /* 0x0000000a0e127981 */ /* 0x000ea2000c1e1b00 */
[----:B------:R-:W-:-:S05]  /*1a20*/  IADD3 R16, P0, PT, R12, R17, RZ ;  /* 0x000000110c107210 */ /* 0x000fca0007f1e0ff */
[----:B------:R-:W-:Y:S01]  /*1a30*/  IMAD.X R17, R13, 0x1, R9, P0 ;  /* 0x000000010d117824 */ /* 0x000fe200000e0609 */
[----:B------:R-:W-:-:S04]  /*1a40*/  ISETP.NE.AND P0, PT, R24, 0x1, PT ;  /* 0x000000011800780c */ /* 0x000fc80003f05270 */
[----:B--2---:R3:W-:Y:S09]  /*1a50*/  STG.E.64 desc[UR10][R16.64], R18 ;  /* 0x0000001210007986 */ /* 0x0047f2000c101b0a */
[----:B------:R-:W-:Y:S05]  /*1a60*/  @!P0 BRA `(.L_x_6) ;  /* 0x0000000000188947 */ /* 0x000fea0003800000 */
[----:B---3--:R-:W2:Y:S01]  /*1a70*/  LDG.E.64 R18, desc[UR10][R14.64+0x8] ;  /* 0x0000080a0e127981 */ /* 0x008ea2000c1e1b00 */
[----:B------:R-:W-:-:S03]  /*1a80*/  ISETP.NE.AND P0, PT, R24, 0x2, PT ;  /* 0x000000021800780c */ /* 0x000fc60003f05270 */
[----:B--2---:R4:W-:Y:S10]  /*1a90*/  STG.E.64 desc[UR10][R16.64+0x8], R18 ;  /* 0x0000081210007986 */ /* 0x0049f4000c101b0a */
[----:B------:R-:W-:Y:S05]  /*1aa0*/  @!P0 BRA `(.L_x_6) ;  /* 0x0000000000088947 */ /* 0x000fea0003800000 */
[----:B------:R-:W2:Y:S04]  /*1ab0*/  LDG.E.64 R14, desc[UR10][R14.64+0x10] ;  /* 0x0000100a0e0e7981 */ /* 0x000ea8000c1e1b00 */
[----:B--2---:R0:W-:Y:S02]  /*1ac0*/  STG.E.64 desc[UR10][R16.64+0x10], R14 ;  /* 0x0000100e10007986 */ /* 0x0041e4000c101b0a */
.L_x_6:
[----:B------:R-:W-:Y:S02]  /*1ad0*/  VIADD R5, R5, 0x1 ;  /* 0x0000000105057836 */ /* 0x000fe40000000000 */
[----:B------:R-:W-:Y:S02]  /*1ae0*/  VIADD R6, R6, 0x1 ;  /* 0x0000000106067836 */ /* 0x000fe40000000000 */
[----:B------:R-:W-:Y:S01]  /*1af0*/  VIADD R2, R2, 0x1 ;  /* 0x0000000102027836 */ /* 0x000fe20000000000 */
[----:B------:R-:W-:Y:S01]  /*1b00*/  ISETP.NE.AND P0, PT, R5, R8, PT ;  /* 0x000000080500720c */ /* 0x000fe20003f05270 */
[----:B------:R-:W-:-:S12]  /*1b10*/  VIADD R7, R7, 0xffffffff ;  /* 0xffffffff07077836 */ /* 0x000fd80000000000 */
[----:B------:R-:W-:Y:S05]  /*1b20*/  @P0 BRA `(.L_x_16) ;  /* 0xffffffec00980947 */ /* 0x000fea000383ffff */
[----:B------:R-:W-:Y:S01]  /*1b30*/  UISETP.GE.U32.AND UP0, UPT, UR12, 0xf, UPT ;  /* 0x0000000f0c00788c */ /* 0x000fe2000bf06070 */
[----:B------:R-:W-:-:S08]  /*1b40*/  IMAD.MOV.U32 R5, RZ, RZ, RZ ;  /* 0x000000ffff057224 */ /* 0x000fd000078e00ff */
[----:B------:R-:W-:Y:S05]  /*1b50*/  BRA.U !UP0, `(.L_x_17) ;  /* 0x0000000508687547 */ /* 0x000fea000b800000 */
[----:B------:R-:W-:-:S07]  /*1b60*/  IMAD.MOV.U32 R5, RZ, RZ, RZ ;  /* 0x000000ffff057224 */ /* 0x000fce00078e00ff */
.L_x_19:
[----:B------:R-:W5:Y:S02]  /*1b70*/  LDCU.64 UR14, c[0x0][0x3b8] ;  /* 0x00007700ff0e77ac */ /* 0x000f640008000a00 */
[----:B0----5:R-:W-:-:S05]  /*1b80*/  IADD3 R8, P0, PT, R5, UR14, RZ ;  /* 0x0000000e05087c10 */ /* 0x021fca000ff1e0ff */
[----:B------:R-:W-:-:S05]  /*1b90*/  IMAD.X R9, RZ, RZ, UR15, P0 ;  /* 0x0000000fff097e24 */ /* 0x000fca00080e06ff */
[----:B------:R-:W5:Y:S01]  /*1ba0*/  LDG.E.U8 R2, desc[UR10][R8.64] ;  /* 0x0000000a08027981 */ /* 0x000f62000c1e1100 */
[----:B------:R-:W-:Y:S01]  /*1bb0*/  IMAD.WIDE.U32 R6, R5, 0x8, R12 ;  /* 0x0000000805067825 */ /* 0x000fe200078e000c */
[----:B-----5:R-:W-:-:S13]  /*1bc0*/  ISETP.NE.AND P0, PT, R2, RZ, PT ;  /* 0x000000ff0200720c */ /* 0x020fda0003f05270 */
[----:B012---:R-:W2:Y:S02]  /*1bd0*/  @P0 LDG.E.64 R14, desc[UR10][R6.64] ;  /* 0x0000000a060e0981 */ /* 0x007ea4000c1e1b00 */
[----:B--2---:R-:W-:-:S07]  /*1be0*/  @P0 DADD R14, R14, 5 ;  /* 0x401400000e0e0429 */ /* 0x004fce0000000000 */
[----:B------:R0:W-:Y:S04]  /*1bf0*/  @P0 STG.E.64 desc[UR10][R6.64], R14 ;  /* 0x0000000e06000986 */ /* 0x0001e8000c101b0a */
[----:B------:R-:W2:Y:S02]  /*1c00*/  LDG.E.U8 R2, desc[UR10][R8.64+0x1] ;  /* 0x0000010a08027981 */ /* 0x000ea4000c1e1100 */
[----:B--2---:R-:W-:-:S13]  /*1c10*/  ISETP.NE.AND P0, PT, R2, RZ, PT ;  /* 0x000000ff0200720c */ /* 0x004fda0003f05270 */
[----:B---34-:R-:W2:Y:S02]  /*1c20*/  @P0 LDG.E.64 R16, desc[UR10][R6.64+0x8] ;  /* 0x0000080a06100981 */ /* 0x018ea4000c1e1b00 */
[----:B--2---:R-:W-:-:S07]  /*1c30*/  @P0 DADD R16, R16, 5 ;  /* 0x4014000010100429 */ /* 0x004fce0000000000 */
[----:B------:R1:W-:Y:S04]  /*1c40*/  @P0 STG.E.64 desc[UR10][R6.64+0x8], R16 ;  /* 0x0000081006000986 */ /* 0x0003e8000c101b0a */
[----:B------:R-:W2:Y:S02]  /*1c50*/  LDG.E.U8 R2, desc[UR10][R8.64+0x2] ;  /* 0x0000020a08027981 */ /* 0x000ea4000c1e1100 */
[----:B--2---:R-:W-:-:S13]  /*1c60*/  ISETP.NE.AND P0, PT, R2, RZ, PT ;  /* 0x000000ff0200720c */ /* 0x004fda0003f05270 */
[----:B------:R-:W2:Y:S02]  /*1c70*/  @P0 LDG.E.64 R18, desc[UR10][R6.64+0x10] ;  /* 0x0000100a06120981 */ /* 0x000ea4000c1e1b00 */
[----:B--2---:R-:W-:-:S07]  /*1c80*/  @P0 DADD R18, R18, 5 ;  /* 0x4014000012120429 */ /* 0x004fce0000000000 */
[----:B------:R2:W-:Y:S04]  /*1c90*/  @P0 STG.E.64 desc[UR10][R6.64+0x10], R18 ;  /* 0x0000101206000986 */ /* 0x0005e8000c101b0a */
[----:B------:R-:W3:Y:S02]  /*1ca0*/  LDG.E.U8 R2, desc[UR10][R8.64+0x3] ;  /* 0x0000030a08027981 */ /* 0x000ee4000c1e1100 */
[----:B---3--:R-:W-:-:S13]  /*1cb0*/  ISETP.NE.AND P0, PT, R2, RZ, PT ;  /* 0x000000ff0200720c */ /* 0x008fda0003f05270 */
[----:B0-----:R-:W3:Y:S02]  /*1cc0*/  @P0 LDG.E.64 R14, desc[UR10][R6.64+0x18] ;  /* 0x0000180a060e0981 */ /* 0x001ee4000c1e1b00 */
[----:B---3--:R-:W-:-:S07]  /*1cd0*/  @P0 DADD R14, R14, 5 ;  /* 0x401400000e0e0429 */ /* 0x008fce0000000000 */
[----:B------:R0:W-:Y:S04]  /*1ce0*/  @P0 STG.E.64 desc[UR10][R6.64+0x18], R14 ;  /* 0x0000180e06000986 */ /* 0x0001e8000c101b0a */
[----:B------:R-:W3:Y:S02]  /*1cf0*/  LDG.E.U8 R2, desc[UR10][R8.64+0x4] ;  /* 0x0000040a08027981 */ /* 0x000ee4000c1e1100 */
[----:B---3--:R-:W-:-:S13]  /*1d00*/  ISETP.NE.AND P0, PT, R2, RZ, PT ;  /* 0x000000ff0200720c */ /* 0x008fda0003f05270 */
[----:B-1----:R-:W3:Y:S02]  /*1d10*/  @P0 LDG.E.64 R16, desc[UR10][R6.64+0x20] ;  /* 0x0000200a06100981 */ /* 0x002ee4000c1e1b00 */
[----:B---3--:R-:W-:-:S07]  /*1d20*/  @P0 DADD R16, R16, 5 ;  /* 0x4014000010100429 */ /* 0x008fce0000000000 */
[----:B------:R1:W-:Y:S04]  /*1d30*/  @P0 STG.E.64 desc[UR10][R6.64+0x20], R16 ;  /* 0x0000201006000986 */ /* 0x0003e8000c101b0a */
[----:B------:R-:W3:Y:S02]  /*1d40*/  LDG.E.U8 R2, desc[UR10][R8.64+0x5] ;  /* 0x0000050a08027981 */ /* 0x000ee4000c1e1100 */
[----:B---3--:R-:W-:-:S13]  /*1d50*/  ISETP.NE.AND P0, PT, R2, RZ, PT ;  /* 0x000000ff0200720c */ /* 0x008fda0003f05270 */
[----:B--2---:R-:W2:Y:S02]  /*1d60*/  @P0 LDG.E.64 R18, desc[UR10][R6.64+0x28] ;  /* 0x0000280a06120981 */ /* 0x004ea4000c1e1b00 */
        /* <DEDUP_REMOVED lines=47> */
[----:B------:R-:W2:Y:S01]  /*2060*/  LDG.E.U8 R2, desc[UR10][R8.64+0xf] ;  /* 0x00000f0a08027981 */ /* 0x000ea2000c1e1100 */
[----:B------:R-:W-:-:S05]  /*2070*/  VIADD R5, R5, 0x10 ;  /* 0x0000001005057836 */ /* 0x000fca0000000000 */
[----:B------:R-:W-:Y:S02]  /*2080*/  ISETP.NE.AND P2, PT, R5, UR7, PT ;  /* 0x0000000705007c0c */ /* 0x000fe4000bf45270 */
[----:B--2---:R-:W-:-:S13]  /*2090*/  ISETP.NE.AND P0, PT, R2, RZ, PT ;  /* 0x000000ff0200720c */ /* 0x004fda0003f05270 */
[----:B0-----:R-:W-:Y:S05]  /*20a0*/  @!P0 BRA `(.L_x_18) ;  /* 0x00000000000c8947 */ /* 0x001fea0003800000 */
[----:B------:R-:W2:Y:S02]  /*20b0*/  LDG.E.64 R8, desc[UR10][R6.64+0x78] ;  /* 0x0000780a06087981 */ /* 0x000ea4000c1e1b00 */
[----:B--2---:R-:W-:-:S07]  /*20c0*/  DADD R8, R8, 5 ;  /* 0x4014000008087429 */ /* 0x004fce0000000000 */
[----:B------:R0:W-:Y:S04]  /*20d0*/  STG.E.64 desc[UR10][R6.64+0x78], R8 ;  /* 0x0000780806007986 */ /* 0x0001e8000c101b0a */
.L_x_18:
[----:B------:R-:W-:Y:S05]  /*20e0*/  @P2 BRA `(.L_x_19) ;  /* 0xfffffff800a02947 */ /* 0x000fea000383ffff */
[----:B------:R-:W-:-:S07]  /*20f0*/  IMAD.U32 R5, RZ, RZ, UR7 ;  /* 0x00000007ff057e24 */ /* 0x000fce000f8e00ff */
.L_x_17:
[----:B------:R-:W-:-:S09]  /*2100*/  UISETP.NE.AND UP0, UPT, UR5, URZ, UPT ;  /* 0x000000ff0500728c */ /* 0x000fd2000bf05270 */
[----:B------:R-:W-:Y:S05]  /*2110*/  BRA.U !UP0, `(.L_x_20) ;  /* 0x0000000508b07547 */ /* 0x000fea000b800000 */
[----:B------:R-:W-:-:S04]  /*2120*/  UIADD3 UR4, UPT, UPT, UR5, -0x1, URZ ;  /* 0xffffffff05047890 */ /* 0x000fc8000fffe0ff */
[----:B------:R-:W-:-:S09]  /*2130*/  UISETP.GE.U32.AND UP0, UPT, UR4, 0x7, UPT ;  /* 0x000000070400788c */ /* 0x000fd2000bf06070 */
[----:B------:R-:W-:Y:S05]  /*2140*/  BRA.U !UP0, `(.L_x_21) ;  /* 0x0000000108b87547 */ /* 0x000fea000b800000 */
[----:B------:R-:W0:Y:S02]  /*2150*/  LDCU.64 UR14, c[0x0][0x3b8] ;  /* 0x00007700ff0e77ac */ /* 0x000e240008000a00 */
[----:B0-----:R-:W-:-:S05]  /*2160*/  IADD3 R8, P0, PT, R5, UR14, RZ ;  /* 0x0000000e05087c10 */ /* 0x001fca000ff1e0ff */
[----:B------:R-:W-:-:S05]  /*2170*/  IMAD.X R9, RZ, RZ, UR15, P0 ;  /* 0x0000000fff097e24 */ /* 0x000fca00080e06ff */
[----:B------:R-:W5:Y:S01]  /*2180*/  LDG.E.U8 R2, desc[UR10][R8.64] ;  /* 0x0000000a08027981 */ /* 0x000f62000c1e1100 */
[----:B------:R-:W-:Y:S01]  /*2190*/  IMAD.WIDE.U32 R6, R5, 0x8, R12 ;  /* 0x0000000805067825 */ /* 0x000fe200078e000c */
[----:B-----5:R-:W-:-:S13]  /*21a0*/  ISETP.NE.AND P0, PT, R2, RZ, PT ;  /* 0x000000ff0200720c */ /* 0x020fda0003f05270 */
[----:B-12---:R-:W2:Y:S02]  /*21b0*/  @P0 LDG.E.64 R14, desc[UR10][R6.64] ;  /* 0x0000000a060e0981 */ /* 0x006ea4000c1e1b00 */
        /* <DEDUP_REMOVED lines=27> */
[----:B------:R-:W2:Y:S02]  /*2370*/  LDG.E.U8 R2, desc[UR10][R8.64+0x6] ;  /* 0x0000060a08027981 */ /* 0x000ea4000c1e1100 */
[----:B--2---:R-:W-:-:S13]  /*2380*/  ISETP.NE.AND P0, PT, R2, RZ, PT ;  /* 0x000000ff0200720c */ /* 0x004fda0003f05270 */
[----:B0-----:R-:W2:Y:S02]  /*2390*/  @P0 LDG.E.64 R14, desc[UR10][R6.64+0x30] ;  /* 0x0000300a060e0981 */ /* 0x001ea4000c1e1b00 */
[----:B--2---:R-:W-:-:S07]  /*23a0*/  @P0 DADD R14, R14, 5 ;  /* 0x401400000e0e0429 */ /* 0x004fce0000000000 */
[----:B------:R1:W-:Y:S04]  /*23b0*/  @P0 STG.E.64 desc[UR10][R6.64+0x30], R14 ;  /* 0x0000300e06000986 */ /* 0x0003e8000c101b0a */
[----:B------:R-:W2:Y:S02]  /*23c0*/  LDG.E.U8 R2, desc[UR10][R8.64+0x7] ;  /* 0x0000070a08027981 */ /* 0x000ea4000c1e1100 */
[----:B--2---:R-:W-:-:S13]  /*23d0*/  ISETP.NE.AND P0, PT, R2, RZ, PT ;  /* 0x000000ff0200720c */ /* 0x004fda0003f05270 */
[----:B-1----:R-:W-:Y:S05]  /*23e0*/  @!P0 BRA `(.L_x_22) ;  /* 0x00000000000c8947 */ /* 0x002fea0003800000 */
[----:B------:R-:W2:Y:S02]  /*23f0*/  LDG.E.64 R8, desc[UR10][R6.64+0x38] ;  /* 0x0000380a06087981 */ /* 0x000ea4000c1e1b00 */
[----:B--2---:R-:W-:-:S07]  /*2400*/  DADD R8, R8, 5 ;  /* 0x4014000008087429 */ /* 0x004fce0000000000 */
[----:B------:R0:W-:Y:S04]  /*2410*/  STG.E.64 desc[UR10][R6.64+0x38], R8 ;  /* 0x0000380806007986 */ /* 0x0001e8000c101b0a */
.L_x_22:
[----:B------:R-:W-:-:S07]  /*2420*/  VIADD R5, R5, 0x8 ;  /* 0x0000000805057836 */ /* 0x000fce0000000000 */
.L_x_21:
        /* <DEDUP_REMOVED lines=24> */
[----:B------:R-:W2:Y:S02]  /*25b0*/  LDG.E.U8 R2, desc[UR10][R8.64+0x3] ;  /* 0x0000030a08027981 */ /* 0x000ea4000c1e1100 */
[----:B--2---:R-:W-:-:S13]  /*25c0*/  ISETP.NE.AND P0, PT, R2, RZ, PT ;  /* 0x000000ff0200720c */ /* 0x004fda0003f05270 */
[----:B0-----:R-:W-:Y:S05]  /*25d0*/  @!P0 BRA `(.L_x_24) ;  /* 0x00000000000c8947 */ /* 0x001fea0003800000 */
[----:B------:R-:W2:Y:S02]  /*25e0*/  LDG.E.64 R8, desc[UR10][R6.64+0x18] ;  /* 0x0000180a06087981 */ /* 0x000ea4000c1e1b00 */
[----:B--2---:R-:W-:-:S07]  /*25f0*/  DADD R8, R8, 5 ;  /* 0x4014000008087429 */ /* 0x004fce0000000000 */
[----:B------:R0:W-:Y:S04]  /*2600*/  STG.E.64 desc[UR10][R6.64+0x18], R8 ;  /* 0x0000180806007986 */ /* 0x0001e8000c101b0a */
.L_x_24:
[----:B------:R-:W-:-:S07]  /*2610*/  VIADD R5, R5, 0x4 ;  /* 0x0000000405057836 */ /* 0x000fce0000000000 */
.L_x_23:
[----:B------:R-:W-:-:S09]  /*2620*/  UISETP.NE.AND UP0, UPT, UR8, URZ, UPT ;  /* 0x000000ff0800728c */ /* 0x000fd2000bf05270 */
[----:B------:R-:W-:Y:S05]  /*2630*/  BRA.U !UP0, `(.L_x_20) ;  /* 0x0000000108687547 */ /* 0x000fea000b800000 */
[----:B------:R-:W0:Y:S02]  /*2640*/  LDCU.64 UR14, c[0x0][0x3b8] ;  /* 0x00007700ff0e77ac */ /* 0x000e240008000a00 */
[----:B0-----:R-:W-:-:S05]  /*2650*/  IADD3 R8, P0, PT, R5, UR14, RZ ;  /* 0x0000000e05087c10 */ /* 0x001fca000ff1e0ff */
[----:B------:R-:W-:-:S05]  /*2660*/  IMAD.X R9, RZ, RZ, UR15, P0 ;  /* 0x0000000fff097e24 */ /* 0x000fca00080e06ff */
[----:B------:R-:W5:Y:S01]  /*2670*/  LDG.E.U8 R2, desc[UR10][R8.64] ;  /* 0x0000000a08027981 */ /* 0x000f62000c1e1100 */
[----:B------:R-:W-:Y:S01]  /*2680*/  UISETP.NE.AND UP0, UPT, UR8, 0x1, UPT ;  /* 0x000000010800788c */ /* 0x000fe2000bf05270 */
[----:B------:R-:W-:Y:S01]  /*2690*/  IMAD.WIDE.U32 R12, R5, 0x8, R12 ;  /* 0x00000008050c7825 */ /* 0x000fe200078e000c */
[----:B-----5:R-:W-:-:S13]  /*26a0*/  ISETP.NE.AND P0, PT, R2, RZ, PT ;  /* 0x000000ff0200720c */ /* 0x020fda0003f05270 */
[----:B------:R-:W-:Y:S05]  /*26b0*/  @!P0 BRA `(.L_x_25) ;  /* 0x00000000000c8947 */ /* 0x000fea0003800000 */
[----:B------:R-:W5:Y:S02]  /*26c0*/  LDG.E.64 R6, desc[UR10][R12.64] ;  /* 0x0000000a0c067981 */ /* 0x000f64000c1e1b00 */
[----:B-----5:R-:W-:-:S07]  /*26d0*/  DADD R6, R6, 5 ;  /* 0x4014000006067429 */ /* 0x020fce0000000000 */
[----:B------:R0:W-:Y:S04]  /*26e0*/  STG.E.64 desc[UR10][R12.64], R6 ;  /* 0x000000060c007986 */ /* 0x0001e8000c101b0a */
.L_x_25:
[----:B------:R-:W-:Y:S05]  /*26f0*/  BRA.U !UP0, `(.L_x_20) ;  /* 0x0000000108387547 */ /* 0x000fea000b800000 */
[----:B------:R-:W5:Y:S01]  /*2700*/  LDG.E.U8 R2, desc[UR10][R8.64+0x1] ;  /* 0x0000010a08027981 */ /* 0x000f62000c1e1100 */
[----:B------:R-:W-:Y:S01]  /*2710*/  UISETP.NE.AND UP0, UPT, UR8, 0x2, UPT ;  /* 0x000000020800788c */ /* 0x000fe2000bf05270 */
[----:B-----5:R-:W-:-:S13]  /*2720*/  ISETP.NE.AND P0, PT, R2, RZ, PT ;  /* 0x000000ff0200720c */ /* 0x020fda0003f05270 */
[----:B------:R-:W-:Y:S05]  /*2730*/  @!P0 BRA `(.L_x_26) ;  /* 0x00000000000c8947 */ /* 0x000fea0003800000 */
[----:B0-----:R-:W5:Y:S02]  /*2740*/  LDG.E.64 R6, desc[UR10][R12.64+0x8] ;  /* 0x0000080a0c067981 */ /* 0x001f64000c1e1b00 */
[----:B-----5:R-:W-:-:S07]  /*2750*/  DADD R6, R6, 5 ;  /* 0x4014000006067429 */ /* 0x020fce0000000000 */
[----:B------:R0:W-:Y:S04]  /*2760*/  STG.E.64 desc[UR10][R12.64+0x8], R6 ;  /* 0x000008060c007986 */ /* 0x0001e8000c101b0a */
.L_x_26:
[----:B------:R-:W-:Y:S05]  /*2770*/  BRA.U !UP0, `(.L_x_20) ;  /* 0x0000000108187547 */ /* 0x000fea000b800000 */
[----:B------:R-:W5:Y:S02]  /*2780*/  LDG.E.U8 R8, desc[UR10][R8.64+0x2] ;  /* 0x0000020a08087981 */ /* 0x000f64000c1e1100 */
[----:B-----5:R-:W-:-:S13]  /*2790*/  ISETP.NE.AND P0, PT, R8, RZ, PT ;  /* 0x000000ff0800720c */ /* 0x020fda0003f05270 */
[----:B------:R-:W-:Y:S05]  /*27a0*/  @!P0 BRA `(.L_x_20) ;  /* 0x00000000000c8947 */ /* 0x000fea0003800000 */
[----:B0-----:R-:W5:Y:S02]  /*27b0*/  LDG.E.64 R6, desc[UR10][R12.64+0x10] ;  /* 0x0000100a0c067981 */ /* 0x001f64000c1e1b00 */
[----:B-----5:R-:W-:-:S07]  /*27c0*/  DADD R6, R6, 5 ;  /* 0x4014000006067429 */ /* 0x020fce0000000000 */
[----:B------:R0:W-:Y:S04]  /*27d0*/  STG.E.64 desc[UR10][R12.64+0x10], R6 ;  /* 0x000010060c007986 */ /* 0x0001e8000c101b0a */
.L_x_20:
[----:B------:R-:W-:Y:S05]  /*27e0*/  @!P1 BRA `(.L_x_27) ;  /* 0xffffffd8007c9947 */ /* 0x000fea000383ffff */
[----:B------:R-:W-:Y:S05]  /*27f0*/  EXIT ;  /* 0x000000000000794d */ /* 0x000fea0003800000 */
.L_x_0:
[----:B------:R-:W0:Y:S01]  /*2800*/  LDCU.U16 UR18, c[0x0][0x3c0] ;  /* 0x00007800ff1277ac */ /* 0x000e220008000400 */
[----:B------:R-:W-:Y:S02]  /*2810*/  ULOP3.LUT UR15, UR4, 0xf, URZ, 0xc0, !UPT ;  /* 0x0000000f040f7892 */ /* 0x000fe4000f8ec0ff */
[----:B------:R-:W-:Y:S02]  /*2820*/  ULOP3.LUT UR16, UR4, 0x7, URZ, 0xc0, !UPT ;  /* 0x0000000704107892 */ /* 0x000fe4000f8ec0ff */
[----:B------:R-:W-:Y:S02]  /*2830*/  ULOP3.LUT UR17, UR4, 0xfffffff0, URZ, 0xc0, !UPT ;  /* 0xfffffff004117892 */ /* 0x000fe4000f8ec0ff */
[----:B------:R-:W-:-:S12]  /*2840*/  ULOP3.LUT UR9, UR4, 0x3, URZ, 0xc0, !UPT ;  /* 0x0000000304097892 */ /* 0x000fd8000f8ec0ff */
.L_x_64:
[----:B01----:R-:W1:Y:S01]  /*2850*/  LDC.64 R10, c[0x0][0x3a0] ;  /* 0x0000e800ff0a7b82 */ /* 0x003e620000000a00 */
[----:B------:R-:W-:-:S07]  /*2860*/  IMAD.SHL.U32 R5, R3, 0x2, RZ ;  /* 0x0000000203057824 */ /* 0x000fce00078e00ff */
[----:B--2---:R-:W2:Y:S01]  /*2870*/  LDC.64 R12, c[0x0][0x3a8] ;  /* 0x0000ea00ff0c7b82 */ /* 0x004ea20000000a00 */
[----:B-1----:R-:W-:-:S05]  /*2880*/  IMAD.WIDE.U32 R10, R5, 0x8, R10 ;  /* 0x00000008050a7825 */ /* 0x002fca00078e000a */
[----:B---3--:R1:W5:Y:S04]  /*2890*/  LDG.E.64 R8, desc[UR10][R10.64] ;  /* 0x0000000a0a087981 */ /* 0x008368000c1e1b00 */
[----:B------:R1:W5:Y:S01]  /*28a0*/  LDG.E.64 R6, desc[UR10][R10.64+0x8] ;  /* 0x0000080a0a067981 */ /* 0x000362000c1e1b00 */
[----:B------:R-:W-:Y:S01]  /*28b0*/  BSSY.RECONVERGENT B1, `(.L_x_28) ;  /* 0x0000014000017945 */ /* 0x000fe20003800200 */
[----:B----4-:R-:W-:Y:S02]  /*28c0*/  IMAD.MOV.U32 R14, RZ, RZ, RZ ;  /* 0x000000ffff0e7224 */ /* 0x010fe400078e00ff */
[----:B------:R-:W-:Y:S02]  /*28d0*/  IMAD.MOV.U32 R5, RZ, RZ, R4 ;  /* 0x000000ffff057224 */ /* 0x000fe400078e0004 */
[----:B--2---:R-:W-:-:S07]  /*28e0*/  IMAD.MOV.U32 R15, RZ, RZ, R2 ;  /* 0x000000ffff0f7224 */ /* 0x004fce00078e0002 */
.L_x_32:
[----:B-1----:R-:W-:-:S06]  /*28f0*/  IMAD.WIDE R10, R5, 0x8, R12 ;  /* 0x00000008050a7825 */ /* 0x002fcc00078e020c */
[----:B------:R-:W2:Y:S01]  /*2900*/  LDG.E.64 R10, desc[UR10][R10.64] ;  /* 0x0000000a0a0a7981 */ /* 0x000ea2000c1e1b00 */
[----:B------:R-:W-:Y:S01]  /*2910*/  BSSY.RELIABLE B0, `(.L_x_29) ;  /* 0x0000008000007945 */ /* 0x000fe20003800100 */
[----:B--2--5:R-:W-:-:S14]  /*2920*/  DSETP.GEU.AND P0, PT, R10, R8, PT ;  /* 0x000000080a00722a */ /* 0x024fdc0003f0e000 */
[----:B------:R-:W-:Y:S01]  /*2930*/  @!P0 VIADD R14, R5, 0x1 ;  /* 0x00000001050e8836 */ /* 0x000fe20000000000 */
[----:B------:R-:W-:Y:S06]  /*2940*/  @!P0 BRA `(.L_x_30) ;  /* 0x0000000000108947 */ /* 0x000fec0003800000 */
[----:B------:R-:W-:-:S14]  /*2950*/  DSETP.GT.AND P0, PT, R10, R8, PT ;  /* 0x000000080a00722a */ /* 0x000fdc0003f04000 */
[----:B------:R-:W-:Y:S05]  /*2960*/  @!P0 BREAK.RELIABLE B0 ;  /* 0x0000000000008942 */ /* 0x000fea0003800100 */
[----:B------:R-:W-:Y:S05]  /*2970*/  @!P0 BRA `(.L_x_31) ;  /* 0x00000000001c8947 */ /* 0x000fea0003800000 */
[----:B------:R-:W-:-:S07]  /*2980*/  VIADD R15, R5, 0xffffffff ;  /* 0xffffffff050f7836 */ /* 0x000fce0000000000 */
.L_x_30:
[----:B0-----:R-:W-:Y:S05]  /*2990*/  BSYNC.RELIABLE B0 ;  /* 0x0000000000007941 */ /* 0x001fea0003800100 */
.L_x_29:
[C---:B------:R-:W-:Y:S01]  /*29a0*/  ISETP.GT.AND P0, PT, R14.reuse, R15, PT ;  /* 0x0000000f0e00720c */ /* 0x040fe20003f04270 */
[----:B------:R-:W-:-:S05]  /*29b0*/  IMAD.IADD R5, R14, 0x1, R15 ;  /* 0x000000010e057824 */ /* 0x000fca00078e020f */
[----:B------:R-:W-:-:S04]  /*29c0*/  LEA.HI R5, R5, R5, RZ, 0x1 ;  /* 0x0000000505057211 */ /* 0x000fc800078f08ff */
[----:B------:R-:W-:-:S03]  /*29d0*/  SHF.R.S32.HI R5, RZ, 0x1, R5 ;  /* 0x00000001ff057819 */ /* 0x000fc60000011405 */
[----:B------:R-:W-:Y:S05]  /*29e0*/  @!P0 BRA `(.L_x_32) ;  /* 0xfffffffc00c08947 */ /* 0x000fea000383ffff */
.L_x_31:
[----:B0-----:R-:W-:Y:S05]  /*29f0*/  BSYNC.RECONVERGENT B1 ;  /* 0x0000000000017941 */ /* 0x001fea0003800200 */
.L_x_28:
[----:B------:R-:W0:Y:S01]  /*2a00*/  LDC.64 R10, c[0x0][0x3a8] ;  /* 0x0000ea00ff0a7b82 */ /* 0x000e220000000a00 */
[----:B------:R-:W-:Y:S01]  /*2a10*/  BSSY.RECONVERGENT B1, `(.L_x_33) ;  /* 0x0000014000017945 */ /* 0x000fe20003800200 */
[----:B------:R-:W-:Y:S02]  /*2a20*/  IMAD.MOV.U32 R12, RZ, RZ, RZ ;  /* 0x000000ffff0c7224 */ /* 0x000fe400078e00ff */
[----:B------:R-:W-:Y:S02]  /*2a30*/  IMAD.MOV.U32 R17, RZ, RZ, R4 ;  /* 0x000000ffff117224 */ /* 0x000fe400078e0004 */
[----:B------:R-:W-:-:S07]  /*2a40*/  IMAD.MOV.U32 R13, RZ, RZ, R2 ;  /* 0x000000ffff0d7224 */ /* 0x000fce00078e0002 */
.L_x_37:
[----:B0-----:R-:W-:-:S06]  /*2a50*/  IMAD.WIDE R8, R17, 0x8, R10 ;  /* 0x0000000811087825 */ /* 0x001fcc00078e020a */
[----:B------:R-:W2:Y:S01]  /*2a60*/  LDG.E.64 R8, desc[UR10][R8.64] ;  /* 0x0000000a08087981 */ /* 0x000ea2000c1e1b00 */
[----:B------:R-:W-:Y:S01]  /*2a70*/  BSSY.RELIABLE B2, `(.L_x_34) ;  /* 0x0000008000027945 */ /* 0x000fe20003800100 */
[----:B--2---:R-:W-:-:S14]  /*2a80*/  DSETP.GEU.AND P0, PT, R8, R6, PT ;  /* 0x000000060800722a */ /* 0x004fdc0003f0e000 */
[----:B------:R-:W-:Y:S01]  /*2a90*/  @!P0 VIADD R12, R17, 0x1 ;  /* 0x00000001110c8836 */ /* 0x000fe20000000000 */
[----:B------:R-:W-:Y:S06]  /*2aa0*/  @!P0 BRA `(.L_x_35) ;  /* 0x0000000000108947 */ /* 0x000fec0003800000 */
[----:B------:R-:W-:-:S14]  /*2ab0*/  DSETP.GT.AND P0, PT, R8, R6, PT ;  /* 0x000000060800722a */ /* 0x000fdc0003f04000 */
[----:B------:R-:W-:Y:S05]  /*2ac0*/  @!P0 BREAK.RELIABLE B2 ;  /* 0x0000000000028942 */ /* 0x000fea0003800100 */
[----:B------:R-:W-:Y:S05]  /*2ad0*/  @!P0 BRA `(.L_x_36) ;  /* 0x00000000001c8947 */ /* 0x000fea0003800000 */
[----:B------:R-:W-:-:S07]  /*2ae0*/  VIADD R13, R17, 0xffffffff ;  /* 0xffffffff110d7836 */ /* 0x000fce0000000000 */
.L_x_35:
[----:B------:R-:W-:Y:S05]  /*2af0*/  BSYNC.RELIABLE B2 ;  /* 0x0000000000027941 */ /* 0x000fea0003800100 */
.L_x_34:
[C---:B------:R-:W-:Y:S01]  /*2b00*/  ISETP.GT.AND P0, PT, R12.reuse, R13, PT ;  /* 0x0000000d0c00720c */ /* 0x040fe20003f04270 */
[----:B------:R-:W-:-:S05]  /*2b10*/  IMAD.IADD R8, R12, 0x1, R13 ;  /* 0x000000010c087824 */ /* 0x000fca00078e020d */
[----:B------:R-:W-:-:S04]  /*2b20*/  LEA.HI R8, R8, R8, RZ, 0x1 ;  /* 0x0000000808087211 */ /* 0x000fc800078f08ff */
[----:B------:R-:W-:-:S03]  /*2b30*/  SHF.R.S32.HI R17, RZ, 0x1, R8 ;  /* 0x00000001ff117819 */ /* 0x000fc60000011408 */
[----:B------:R-:W-:Y:S05]  /*2b40*/  @!P0 BRA `(.L_x_37) ;  /* 0xfffffffc00c08947 */ /* 0x000fea000383ffff */
.L_x_36:
[----:B------:R-:W-:Y:S05]  /*2b50*/  BSYNC.RECONVERGENT B1 ;  /* 0x0000000000017941 */ /* 0x000fea0003800200 */
.L_x_33:
[----:B------:R-:W0:Y:S01]  /*2b60*/  LDC.64 R12, c[0x0][0x380] ;  /* 0x0000e000ff0c7b82 */ /* 0x000e220000000a00 */
[----:B------:R-:W1:Y:S01]  /*2b70*/  LDCU UR4, c[0x0][0x3c0] ;  /* 0x00007800ff0477ac */ /* 0x000e620008000800 */
[----:B------:R-:W-:Y:S01]  /*2b80*/  IMAD.MOV.U32 R15, RZ, RZ, RZ ;  /* 0x000000ffff0f7224 */ /* 0x000fe200078e00ff */
[----:B------:R-:W-:-:S05]  /*2b90*/  UISETP.GE.U32.AND UP0, UPT, UR12, 0xf, UPT ;  /* 0x0000000f0c00788c */ /* 0x000fca000bf06070 */
[----:B------:R-:W2:Y:S01]  /*2ba0*/  LDC.64 R10, c[0x0][0x390] ;  /* 0x0000e400ff0a7b82 */ /* 0x000ea20000000a00 */
[----:B-1----:R-:W-:Y:S02]  /*2bb0*/  IMAD R5, R5, UR4, RZ ;  /* 0x0000000405057c24 */ /* 0x002fe4000f8e02ff */
[----:B------:R-:W-:Y:S02]  /*2bc0*/  IMAD R7, R3, UR4, RZ ;  /* 0x0000000403077c24 */ /* 0x000fe4000f8e02ff */
[----:B0-----:R-:W-:-:S04]  /*2bd0*/  IMAD.WIDE.U32 R12, R5, 0x8, R12 ;  /* 0x00000008050c7825 */ /* 0x001fc800078e000c */
[----:B------:R-:W-:Y:S02]  /*2be0*/  IMAD R5, R17, UR4, RZ ;  /* 0x0000000411057c24 */ /* 0x000fe4000f8e02ff */
[----:B--2---:R-:W-:Y:S01]  /*2bf0*/  IMAD.WIDE.U32 R10, R7, 0x8, R10 ;  /* 0x00000008070a7825 */ /* 0x004fe200078e000a */
[----:B------:R-:W-:Y:S06]  /*2c00*/  BRA.U !UP0, `(.L_x_38) ;  /* 0x00000001089c7547 */ /* 0x000fec000b800000 */
[----:B------:R-:W-:-:S07]  /*2c10*/  IMAD.MOV.U32 R15, RZ, RZ, RZ ;  /* 0x000000ffff0f7224 */ /* 0x000fce00078e00ff */
.L_x_39:
[----:B------:R-:W-:-:S05]  /*2c20*/  IMAD.WIDE.U32 R8, R15, 0x8, R12 ;  /* 0x000000080f087825 */ /* 0x000fca00078e000c */
[----:B----4-:R-:W2:Y:S01]  /*2c30*/  LDG.E.64 R16, desc[UR10][R8.64] ;  /* 0x0000000a08107981 */ /* 0x010ea2000c1e1b00 */
        /* <DEDUP_REMOVED lines=21> */
[----:B----4-:R4:W-:Y:S04]  /*2d90*/  STG.E.64 desc[UR10][R6.64+0x50], R24 ;  /* 0x0000501806007986 */ /* 0x0109e8000c101b0a */
[----:B-----5:R-:W5:Y:S04]  /*2da0*/  LDG.E.64 R26, desc[UR10][R8.64+0x58] ;  /* 0x0000580a081a7981 */ /* 0x020f68000c1e1b00 */
[----:B-----5:R4:W-:Y:S04]  /*2db0*/  STG.E.64 desc[UR10][R6.64+0x58], R26 ;  /* 0x0000581a06007986 */ /* 0x0209e8000c101b0a */
[----:B0-----:R-:W5:Y:S04]  /*2dc0*/  LDG.E.64 R16, desc[UR10][R8.64+0x60] ;  /* 0x0000600a08107981 */ /* 0x001f68000c1e1b00 */
[----:B-----5:R4:W-:Y:S04]  /*2dd0*/  STG.E.64 desc[UR10][R6.64+0x60], R16 ;  /* 0x0000601006007986 */ /* 0x0209e8000c101b0a */
[----:B-1----:R-:W5:Y:S04]  /*2de0*/  LDG.E.64 R18, desc[UR10][R8.64+0x68] ;  /* 0x0000680a08127981 */ /* 0x002f68000c1e1b00 */
[----:B-----5:R4:W-:Y:S04]  /*2df0*/  STG.E.64 desc[UR10][R6.64+0x68], R18 ;  /* 0x0000681206007986 */ /* 0x0209e8000c101b0a */
[----:B--2---:R-:W2:Y:S04]  /*2e00*/  LDG.E.64 R20, desc[UR10][R8.64+0x70] ;  /* 0x0000700a08147981 */ /* 0x004ea8000c1e1b00 */
[----:B--2---:R4:W-:Y:S04]  /*2e10*/  STG.E.64 desc[UR10][R6.64+0x70], R20 ;  /* 0x0000701406007986 */ /* 0x0049e8000c101b0a */
[----:B---3--:R-:W2:Y:S01]  /*2e20*/  LDG.E.64 R22, desc[UR10][R8.64+0x78] ;  /* 0x0000780a08167981 */ /* 0x008ea2000c1e1b00 */
[----:B------:R-:W-:-:S05]  /*2e30*/  VIADD R15, R15, 0x10 ;  /* 0x000000100f0f7836 */ /* 0x000fca0000000000 */
[----:B------:R-:W-:Y:S01]  /*2e40*/  ISETP.NE.AND P0, PT, R15, UR17, PT ;  /* 0x000000110f007c0c */ /* 0x000fe2000bf05270 */
[----:B--2---:R4:W-:-:S12]  /*2e50*/  STG.E.64 desc[UR10][R6.64+0x78], R22 ;  /* 0x0000781606007986 */ /* 0x0049d8000c101b0a */
[----:B------:R-:W-:Y:S05]  /*2e60*/  @P0 BRA `(.L_x_39) ;  /* 0xfffffffc006c0947 */ /* 0x000fea000383ffff */
[----:B------:R-:W-:-:S07]  /*2e70*/  IMAD.U32 R15, RZ, RZ, UR17 ;  /* 0x00000011ff0f7e24 */ /* 0x000fce000f8e00ff */
.L_x_38:
[----:B------:R-:W-:-:S09]  /*2e80*/  UISETP.NE.AND UP0, UPT, UR15, URZ, UPT ;  /* 0x000000ff0f00728c */ /* 0x000fd2000bf05270 */
[----:B------:R-:W-:Y:S05]  /*2e90*/  BRA.U !UP0, `(.L_x_40) ;  /* 0x0000000108d07547 */ /* 0x000fea000b800000 */
[----:B------:R-:W-:Y:S02]  /*2ea0*/  UIADD3 UR4, UPT, UPT, UR15, -0x1, URZ ;  /* 0xffffffff0f047890 */ /* 0x000fe4000fffe0ff */
[----:B------:R-:W-:Y:S02]  /*2eb0*/  UISETP.NE.AND UP1, UPT, UR16, URZ, UPT ;  /* 0x000000ff1000728c */ /* 0x000fe4000bf25270 */
[----:B------:R-:W-:-:S09]  /*2ec0*/  UISETP.GE.U32.AND UP0, UPT, UR4, 0x7, UPT ;  /* 0x000000070400788c */ /* 0x000fd2000bf06070 */
[----:B------:R-:W-:Y:S05]  /*2ed0*/  BRA.U !UP0, `(.L_x_41) ;  /* 0x00000001084c7547 */ /* 0x000fea000b800000 */
        /* <DEDUP_REMOVED lines=19> */
.L_x_41:
[----:B------:R-:W-:Y:S05]  /*3010*/  BRA.U !UP1, `(.L_x_40) ;  /* 0x0000000109707547 */ /* 0x000fea000b800000 */
[----:B------:R-:W-:Y:S02]  /*3020*/  UIADD3 UR4, UPT, UPT, UR16, -0x1, URZ ;  /* 0xffffffff10047890 */ /* 0x000fe4000fffe0ff */
[----:B------:R-:W-:Y:S02]  /*3030*/  UISETP.NE.AND UP1, UPT, UR9, URZ, UPT ;  /* 0x000000ff0900728c */ /* 0x000fe4000bf25270 */
[----:B------:R-:W-:-:S09]  /*3040*/  UISETP.GE.U32.AND UP0, UPT, UR4, 0x3, UPT ;  /* 0x000000030400788c */ /* 0x000fd2000bf06070 */
[----:B------:R-:W-:Y:S05]  /*3050*/  BRA.U !UP0, `(.L_x_42) ;  /* 0x00000001082c7547 */ /* 0x000fea000b800000 */
[----:B--2-4-:R-:W-:-:S05]  /*3060*/  IMAD.WIDE.U32 R20, R15, 0x8, R12 ;  /* 0x000000080f147825 */ /* 0x014fca00078e000c */
        /* <DEDUP_REMOVED lines=10> */
.L_x_42:
[----:B------:R-:W-:Y:S05]  /*3110*/  BRA.U !UP1, `(.L_x_40) ;  /* 0x0000000109307547 */ /* 0x000fea000b800000 */
[----:B0-----:R-:W-:-:S05]  /*3120*/  IMAD.WIDE.U32 R8, R15, 0x8, R12 ;  /* 0x000000080f087825 */ /* 0x001fca00078e000c */
[----:B--2-4-:R-:W2:Y:S01]  /*3130*/  LDG.E.64 R6, desc[UR10][R8.64] ;  /* 0x0000000a08067981 */ /* 0x014ea2000c1e1b00 */
[----:B------:R-:W-:Y:S01]  /*3140*/  IMAD.WIDE.U32 R14, R15, 0x8, R10 ;  /* 0x000000080f0e7825 */ /* 0x000fe200078e000a */
[----:B------:R-:W-:-:S04]  /*3150*/  UISETP.NE.AND UP0, UPT, UR9, 0x1, UPT ;  /* 0x000000010900788c */ /* 0x000fc8000bf05270 */
[----:B--2---:R1:W-:Y:S05]  /*3160*/  STG.E.64 desc[UR10][R14.64], R6 ;  /* 0x000000060e007986 */ /* 0x0043ea000c101b0a */
[----:B------:R-:W-:Y:S05]  /*3170*/  BRA.U !UP0, `(.L_x_40) ;  /* 0x0000000108187547 */ /* 0x000fea000b800000 */
[----:B-1----:R-:W2:Y:S01]  /*3180*/  LDG.E.64 R6, desc[UR10][R8.64+0x8] ;  /* 0x0000080a08067981 */ /* 0x002ea2000c1e1b00 */
[----:B------:R-:W-:-:S03]  /*3190*/  UISETP.NE.AND UP0, UPT, UR9, 0x2, UPT ;  /* 0x000000020900788c */ /* 0x000fc6000bf05270 */
[----:B--2---:R3:W-:Y:S06]  /*31a0*/  STG.E.64 desc[UR10][R14.64+0x8], R6 ;  /* 0x000008060e007986 */ /* 0x0047ec000c101b0a */
[----:B------:R-:W-:Y:S05]  /*31b0*/  BRA.U !UP0, `(.L_x_40) ;  /* 0x0000000108087547 */ /* 0x000fea000b800000 */
[----:B---3--:R-:W2:Y:S04]  /*31c0*/  LDG.E.64 R6, desc[UR10][R8.64+0x10] ;  /* 0x0000100a08067981 */ /* 0x008ea8000c1e1b00 */
[----:B--2---:R0:W-:Y:S02]  /*31d0*/  STG.E.64 desc[UR10][R14.64+0x10], R6 ;  /* 0x000010060e007986 */ /* 0x0041e4000c101b0a */
.L_x_40:
[----:B01234-:R-:W-:Y:S01]  /*31e0*/  PRMT R6, RZ, 0x7610, R6 ;  /* 0x00007610ff067816 */ /* 0x01ffe20000000006 */
[----:B------:R-:W0:Y:S01]  /*31f0*/  LDCU UR13, c[0x0][0x3c0] ;  /* 0x00007800ff0d77ac */ /* 0x000e220008000800 */
[----:B------:R-:W-:Y:S01]  /*3200*/  PRMT R7, RZ, 0x7610, R7 ;  /* 0x00007610ff077816 */ /* 0x000fe20000000007 */
[----:B------:R-:W-:-:S06]  /*3210*/  UMOV UR4, URZ ;  /* 0x000000ff00047c82 */ /* 0x000fcc0008000000 */
.L_x_53:
[----:B-1----:R-:W1:Y:S01]  /*3220*/  LDCU.64 UR6, c[0x0][0x3b0] ;  /* 0x00007600ff0677ac */ /* 0x002e620008000a00 */
[----:B--2---:R-:W2:Y:S01]  /*3230*/  LDCU UR19, c[0x0][0x3c0] ;  /* 0x00007800ff1377ac */ /* 0x004ea20008000800 */
[----:B-1----:R-:W-:-:S04]  /*3240*/  UIADD3 UR5, UP0, UPT, UR4, UR6, URZ ;  /* 0x0000000604057290 */ /* 0x002fc8000ff1e0ff */
[----:B------:R-:W-:Y:S02]  /*3250*/  UIADD3.X UR6, UPT, UPT, URZ, UR7, URZ, UP0, !UPT ;  /* 0x00000007ff067290 */ /* 0x000fe400087fe4ff */
[----:B---3--:R-:W-:-:S04]  /*3260*/  IMAD.U32 R8, RZ, RZ, UR5 ;  /* 0x00000005ff087e24 */ /* 0x008fc8000f8e00ff */
[----:B------:R-:W-:-:S05]  /*3270*/  IMAD.U32 R9, RZ, RZ, UR6 ;  /* 0x00000006ff097e24 */ /* 0x000fca000f8e00ff */
[----:B------:R-:W3:Y:S02]  /*3280*/  LDG.E.U8 R8, desc[UR10][R8.64] ;  /* 0x0000000a08087981 */ /* 0x000ee4000c1e1100 */
[----:B---3--:R-:W-:-:S13]  /*3290*/  ISETP.NE.AND P0, PT, R8, RZ, PT ;  /* 0x000000ff0800720c */ /* 0x008fda0003f05270 */
[----:B--2-4-:R-:W-:Y:S05]  /*32a0*/  @!P0 BRA `(.L_x_43) ;  /* 0x0000001000308947 */ /* 0x014fea0003800000 */
[----:B------:R-:W-:Y:S01]  /*32b0*/  ULOP3.LUT UR5, UR4, 0x1, URZ, 0xc0, !UPT ;  /* 0x0000000104057892 */ /* 0x000fe2000f8ec0ff */
[----:B------:R-:W-:Y:S01]  /*32c0*/  IMAD.MOV R8, RZ, RZ, -R6 ;  /* 0x000000ffff087224 */ /* 0x000fe200078e0a06 */
[----:B------:R-:W-:Y:S01]  /*32d0*/  UIADD3 UR6, UPT, UPT, UR12, -UR4, URZ ;  /* 0x800000040c067290 */ /* 0x000fe2000fffe0ff */
[----:B------:R-:W-:Y:S01]  /*32e0*/  IMAD.MOV R9, RZ, RZ, -R7 ;  /* 0x000000ffff097224 */ /* 0x000fe200078e0a07 */
[----:B------:R-:W-:Y:S02]  /*32f0*/  UISETP.NE.U32.AND UP0, UPT, UR5, 0x1, UPT ;  /* 0x000000010500788c */ /* 0x000fe4000bf05070 */
[----:B------:R-:W-:Y:S01]  /*3300*/  PRMT R8, R8, 0x7710, RZ ;  /* 0x0000771008087816 */ /* 0x000fe200000000ff */
[----:B------:R-:W-:Y:S01]  /*3310*/  UIADD3 UR7, UPT, UPT, -UR4, UR19, URZ ;  /* 0x0000001304077290 */ /* 0x000fe2000fffe1ff */
[----:B------:R-:W-:Y:S01]  /*3320*/  PRMT R9, R9, 0x7710, RZ ;  /* 0x0000771009097816 */ /* 0x000fe200000000ff */
[----:B------:R-:W-:Y:S02]  /*3330*/  UISETP.NE.U32.AND.EX UP0, UPT, URZ, URZ, UPT, UP0 ;  /* 0x000000ffff00728c */ /* 0x000fe4000bf05100 */
[----:B------:R-:W-:-:S02]  /*3340*/  VIADD R8, R8, UR18 ;  /* 0x0000001208087c36 */ /* 0x000fc40008000000 */
[----:B------:R-:W-:-:S03]  /*3350*/  VIADD R9, R9, UR18 ;  /* 0x0000001209097c36 */ /* 0x000fc60008000000 */
[----:B------:R-:W-:Y:S02]  /*3360*/  LOP3.LUT R8, R8, 0x7, RZ, 0xc0, !PT ;  /* 0x0000000708087812 */ /* 0x000fe400078ec0ff */
[----:B------:R-:W-:Y:S01]  /*3370*/  LOP3.LUT R9, R9, 0xf, RZ, 0xc0, !PT ;  /* 0x0000000f09097812 */ /* 0x000fe200078ec0ff */
[----:B------:R-:W-:Y:S06]  /*3380*/  BRA.U !UP0, `(.L_x_44) ;  /* 0x0000000508f07547 */ /* 0x000fec000b800000 */
[----:B------:R-:W-:-:S09]  /*3390*/  UISETP.NE.AND UP0, UPT, UR7, URZ, UPT ;  /* 0x000000ff0700728c */ /* 0x000fd2000bf05270 */
[----:B------:R-:W-:Y:S05]  /*33a0*/  BRA.U !UP0, `(.L_x_43) ;  /* 0x0000000d08f07547 */ /* 0x000fea000b800000 */
[----:B------:R-:W-:Y:S02]  /*33b0*/  UISETP.GE.U32.AND UP1, UPT, UR6, 0xf, UPT ;  /* 0x0000000f0600788c */ /* 0x000fe4000bf26070 */
[----:B0-----:R-:W-:Y:S01]  /*33c0*/  ULOP3.LUT UP0, URZ, UR13, 0xf, URZ, 0xc0, !UPT ;  /* 0x0000000f0dff7892 */ /* 0x001fe2000f80c0ff */
[----:B------:R-:W-:-:S06]  /*33d0*/  UMOV UR5, URZ ;  /* 0x000000ff00057c82 */ /* 0x000fcc0008000000 */
[----:B------:R-:W-:Y:S05]  /*33e0*/  BRA.U !UP1, `(.L_x_45) ;  /* 0x0000000109b47547 */ /* 0x000fea000b800000 */
[----:B------:R-:W-:Y:S01]  /*33f0*/  ULOP3.LUT UR5, UR13, 0xfffffff0, URZ, 0xc0, !UPT ;  /* 0xfffffff00d057892 */ /* 0x000fe2000f8ec0ff */
[----:B------:R-:W-:-:S11]  /*3400*/  UMOV UR6, URZ ;  /* 0x000000ff00067c82 */ /* 0x000fd60008000000 */
.L_x_46:
[----:B------:R-:W-:-:S04]  /*3410*/  UIADD3 UR7, UP1, UPT, UR6, UR4, URZ ;  /* 0x0000000406077290 */ /* 0x000fc8000ff3e0ff */
[----:B------:R-:W-:Y:S02]  /*3420*/  UIADD3.X UR8, UPT, UPT, URZ, URZ, URZ, UP1, !UPT ;  /* 0x000000ffff087290 */ /* 0x000fe40008ffe4ff */
[----:B------:R-:W-:Y:S02]  /*3430*/  USHF.L.U32 UR14, UR7, 0x3, URZ ;  /* 0x00000003070e7899 */ /* 0x000fe400080006ff */
[----:B------:R-:W-:-:S04]  /*3440*/  USHF.L.U64.HI UR7, UR7, 0x3, UR8 ;  /* 0x0000000307077899 */ /* 0x000fc80008010208 */
[----:B------:R-:W-:-:S04]  /*3450*/  IADD3 R16, P0, PT, R12, UR14, RZ ;  /* 0x0000000e0c107c10 */ /* 0x000fc8000ff1e0ff */
[----:B------:R-:W-:-:S05]  /*3460*/  IADD3.X R17, PT, PT, R13, UR7, RZ, P0, !PT ;  /* 0x000000070d117c10 */ /* 0x000fca00087fe4ff */
[----:B----4-:R-:W2:Y:S01]  /*3470*/  LDG.E.64 R18, desc[UR10][R16.64] ;  /* 0x0000000a10127981 */ /* 0x010ea2000c1e1b00 */
[----:B------:R-:W-:-:S04]  /*3480*/  IADD3 R14, P0, PT, R10, UR14, RZ ;  /* 0x0000000e0a0e7c10 */ /* 0x000fc8000ff1e0ff */
[----:B------:R-:W-:-:S05]  /*3490*/  IADD3.X R15, PT, PT, R11, UR7, RZ, P0, !PT ;  /* 0x000000070b0f7c10 */ /* 0x000fca00087fe4ff */
        /* <DEDUP_REMOVED lines=30> */
[----:B------:R-:W-:-:S04]  /*3680*/  UIADD3 UR6, UPT, UPT, UR6, 0x10, URZ ;  /* 0x0000001006067890 */ /* 0x000fc8000fffe0ff */
[----:B------:R-:W-:Y:S01]  /*3690*/  UISETP.NE.AND UP1, UPT, UR6, UR5, UPT ;  /* 0x000000050600728c */ /* 0x000fe2000bf25270 */
[----:B--2---:R4:W-:Y:S08]  /*36a0*/  STG.E.64 desc[UR10][R14.64+0x78], R24 ;  /* 0x000078180e007986 */ /* 0x0049f0000c101b0a */
[----:B------:R-:W-:Y:S05]  /*36b0*/  BRA.U UP1, `(.L_x_46) ;  /* 0xfffffffd01547547 */ /* 0x000fea000b83ffff */
.L_x_45:
[----:B------:R-:W-:Y:S05]  /*36c0*/  BRA.U !UP0, `(.L_x_43) ;  /* 0x0000000d08287547 */ /* 0x000fea000b800000 */
[C---:B----4-:R-:W-:Y:S01]  /*36d0*/  VIADD R14, R9.reuse, 0xffffffff ;  /* 0xffffffff090e7836 */ /* 0x050fe20000000000 */
[----:B------:R-:W-:-:S04]  /*36e0*/  LOP3.LUT P1, RZ, R9, 0x7, RZ, 0xc0, !PT ;  /* 0x0000000709ff7812 */ /* 0x000fc8000782c0ff */
[----:B------:R-:W-:-:S13]  /*36f0*/  ISETP.GE.U32.AND P0, PT, R14, 0x7, PT ;  /* 0x000000070e00780c */ /* 0x000fda0003f06070 */
[----:B------:R-:W-:Y:S05]  /*3700*/  @!P0 BRA `(.L_x_47) ;  /* 0x0000000000648947 */ /* 0x000fea0003800000 */
[----:B------:R-:W-:-:S04]  /*3710*/  UIADD3 UR6, UP0, UPT, UR5, UR4, URZ ;  /* 0x0000000405067290 */ /* 0x000fc8000ff1e0ff */
[----:B------:R-:W-:Y:S02]  /*3720*/  UIADD3.X UR7, UPT, UPT, URZ, URZ, URZ, UP0, !UPT ;  /* 0x000000ffff077290 */ /* 0x000fe400087fe4ff */
[----:B------:R-:W-:Y:S02]  /*3730*/  USHF.L.U32 UR8, UR6, 0x3, URZ ;  /* 0x0000000306087899 */ /* 0x000fe400080006ff */
[----:B------:R-:W-:-:S04]  /*3740*/  USHF.L.U64.HI UR6, UR6, 0x3, UR7 ;  /* 0x0000000306067899 */ /* 0x000fc80008010207 */
[----:B------:R-:W-:-:S04]  /*3750*/  IADD3 R16, P0, PT, R12, UR8, RZ ;  /* 0x000000080c107c10 */ /* 0x000fc8000ff1e0ff */
[----:B------:R-:W-:-:S05]  /*3760*/  IADD3.X R17, PT, PT, R13, UR6, RZ, P0, !PT ;  /* 0x000000060d117c10 */ /* 0x000fca00087fe4ff */
[----:B------:R-:W2:Y:S01]  /*3770*/  LDG.E.64 R18, desc[UR10][R16.64] ;  /* 0x0000000a10127981 */ /* 0x000ea2000c1e1b00 */
        /* <DEDUP_REMOVED lines=16> */
[----:B------:R-:W-:-:S03]  /*3880*/  UIADD3 UR5, UPT, UPT, UR5, 0x8, URZ ;  /* 0x0000000805057890 */ /* 0x000fc6000fffe0ff */
[----:B---3--:R2:W-:Y:S09]  /*3890*/  STG.E.64 desc[UR10][R14.64+0x38], R20 ;  /* 0x000038140e007986 */ /* 0x0085f2000c101b0a */
.L_x_47:
[----:B------:R-:W-:Y:S05]  /*38a0*/  @!P1 BRA `(.L_x_43) ;  /* 0x0000000800b09947 */ /* 0x000fea0003800000 */
[C---:B------:R-:W-:Y:S01]  /*38b0*/  VIADD R9, R8.reuse, 0xffffffff ;  /* 0xffffffff08097836 */ /* 0x040fe20000000000 */
[----:B------:R-:W-:-:S04]  /*38c0*/  LOP3.LUT R16, R8, 0x3, RZ, 0xc0, !PT ;  /* 0x0000000308107812 */ /* 0x000fc800078ec0ff */
[----:B------:R-:W-:Y:S02]  /*38d0*/  ISETP.GE.U32.AND P0, PT, R9, 0x3, PT ;  /* 0x000000030900780c */ /* 0x000fe40003f06070 */
[----:B------:R-:W-:-:S11]  /*38e0*/  ISETP.NE.AND P1, PT, R16, RZ, PT ;  /* 0x000000ff1000720c */ /* 0x000fd60003f25270 */
[----:B------:R-:W-:Y:S05]  /*38f0*/  @!P0 BRA `(.L_x_48) ;  /* 0x0000000000448947 */ /* 0x000fea0003800000 */
[----:B------:R-:W-:-:S04]  /*3900*/  UIADD3 UR6, UP0, UPT, UR5, UR4, URZ ;  /* 0x0000000405067290 */ /* 0x000fc8000ff1e0ff */
[----:B------:R-:W-:Y:S02]  /*3910*/  UIADD3.X UR7, UPT, UPT, URZ, URZ, URZ, UP0, !UPT ;  /* 0x000000ffff077290 */ /* 0x000fe400087fe4ff */
[----:B------:R-:W-:Y:S02]  /*3920*/  USHF.L.U32 UR8, UR6, 0x3, URZ ;  /* 0x0000000306087899 */ /* 0x000fe400080006ff */
[----:B------:R-:W-:-:S04]  /*3930*/  USHF.L.U64.HI UR7, UR6, 0x3, UR7 ;  /* 0x0000000306077899 */ /* 0x000fc80008010207 */
[----:B--2---:R-:W-:-:S04]  /*3940*/  IADD3 R14, P0, PT, R12, UR8, RZ ;  /* 0x000000080c0e7c10 */ /* 0x004fc8000ff1e0ff */
        /* <DEDUP_REMOVED lines=9> */
[----:B------:R-:W2:Y:S01]  /*39e0*/  LDG.E.64 R24, desc[UR10][R14.64+0x18] ;  /* 0x0000180a0e187981 */ /* 0x000ea2000c1e1b00 */
[----:B------:R-:W-:-:S03]  /*39f0*/  UIADD3 UR5, UPT, UPT, UR5, 0x4, URZ ;  /* 0x0000000405057890 */ /* 0x000fc6000fffe0ff */
[----:B--2---:R0:W-:Y:S09]  /*3a00*/  STG.E.64 desc[UR10][R8.64+0x18], R24 ;  /* 0x0000181808007986 */ /* 0x0041f2000c101b0a */
.L_x_48:
[----:B------:R-:W-:Y:S05]  /*3a10*/  @!P1 BRA `(.L_x_43) ;  /* 0x0000000800549947 */ /* 0x000fea0003800000 */
[----:B------:R-:W-:-:S04]  /*3a20*/  UIADD3 UR5, UP0, UPT, UR5, UR4, URZ ;  /* 0x0000000405057290 */ /* 0x000fc8000ff1e0ff */
[----:B------:R-:W-:Y:S02]  /*3a30*/  UIADD3.X UR6, UPT, UPT, URZ, URZ, URZ, UP0, !UPT ;  /* 0x000000ffff067290 */ /* 0x000fe400087fe4ff */
[----:B------:R-:W-:Y:S02]  /*3a40*/  USHF.L.U32 UR7, UR5, 0x3, URZ ;  /* 0x0000000305077899 */ /* 0x000fe400080006ff */
[----:B------:R-:W-:-:S04]  /*3a50*/  USHF.L.U64.HI UR5, UR5, 0x3, UR6 ;  /* 0x0000000305057899 */ /* 0x000fc80008010206 */
[----:B0-2---:R-:W-:-:S04]  /*3a60*/  IADD3 R18, P0, PT, R12, UR7, RZ ;  /* 0x000000070c127c10 */ /* 0x005fc8000ff1e0ff */
[----:B------:R-:W-:-:S05]  /*3a70*/  IADD3.X R19, PT, PT, R13, UR5, RZ, P0, !PT ;  /* 0x000000050d137c10 */ /* 0x000fca00087fe4ff */
[----:B------:R-:W2:Y:S01]  /*3a80*/  LDG.E.64 R14, desc[UR10][R18.64] ;  /* 0x0000000a120e7981 */ /* 0x000ea2000c1e1b00 */
[----:B------:R-:W-:-:S04]  /*3a90*/  IADD3 R8, P0, PT, R10, UR7, RZ ;  /* 0x000000070a087c10 */ /* 0x000fc8000ff1e0ff */
[----:B------:R-:W-:Y:S02]  /*3aa0*/  IADD3.X R9, PT, PT, R11, UR5, RZ, P0, !PT ;  /* 0x000000050b097c10 */ /* 0x000fe400087fe4ff */
[----:B------:R-:W-:-:S03]  /*3ab0*/  ISETP.NE.AND P0, PT, R16, 0x1, PT ;  /* 0x000000011000780c */ /* 0x000fc60003f05270 */
[----:B--2---:R1:W-:Y:S10]  /*3ac0*/  STG.E.64 desc[UR10][R8.64], R14 ;  /* 0x0000000e08007986 */ /* 0x0043f4000c101b0a */
[----:B------:R-:W-:Y:S05]  /*3ad0*/  @!P0 BRA `(.L_x_43) ;  /* 0x0000000800248947 */ /* 0x000fea0003800000 */
[----:B-1----:R-:W2:Y:S01]  /*3ae0*/  LDG.E.64 R14, desc[UR10][R18.64+0x8] ;  /* 0x0000080a120e7981 */ /* 0x002ea2000c1e1b00 */
[----:B------:R-:W-:-:S03]  /*3af0*/  ISETP.NE.AND P0, PT, R16, 0x2, PT ;  /* 0x000000021000780c */ /* 0x000fc60003f05270 */
[----:B--2---:R3:W-:Y:S10]  /*3b00*/  STG.E.64 desc[UR10][R8.64+0x8], R14 ;  /* 0x0000080e08007986 */ /* 0x0047f4000c101b0a */
[----:B------:R-:W-:Y:S05]  /*3b10*/  @!P0 BRA `(.L_x_43) ;  /* 0x0000000800148947 */ /* 0x000fea0003800000 */
[----:B---3--:R-:W2:Y:S04]  /*3b20*/  LDG.E.64 R14, desc[UR10][R18.64+0x10] ;  /* 0x0000100a120e7981 */ /* 0x008ea8000c1e1b00 */
[----:B--2---:R0:W-:Y:S01]  /*3b30*/  STG.E.64 desc[UR10][R8.64+0x10], R14 ;  /* 0x0000100e08007986 */ /* 0x0041e2000c101b0a */
[----:B------:R-:W-:Y:S05]  /*3b40*/  BRA `(.L_x_43) ;  /* 0x0000000800087947 */ /* 0x000fea0003800000 */
.L_x_44:
[----:B------:R-:W-:Y:S01]  /*3b50*/  UISETP.NE.AND UP0, UPT, UR7, URZ, UPT ;  /* 0x000000ff0700728c */ /* 0x000fe2000bf05270 */
[----:B------:R-:W-:-:S05]  /*3b60*/  IADD3 R26, P0, PT, R5, UR4, RZ ;  /* 0x00000004051a7c10 */ /* 0x000fca000ff1e0ff */
[----:B------:R-:W-:-:S03]  /*3b70*/  IMAD.X R27, RZ, RZ, RZ, P0 ;  /* 0x000000ffff1b7224 */ /* 0x000fc600000e06ff */
[----:B------:R-:W-:Y:S05]  /*3b80*/  BRA.U !UP0, `(.L_x_43) ;  /* 0x0000000508f87547 */ /* 0x000fea000b800000 */
[----:B------:R-:W-:Y:S01]  /*3b90*/  UISETP.GE.U32.AND UP0, UPT, UR6, 0xf, UPT ;  /* 0x0000000f0600788c */ /* 0x000fe2000bf06070 */
[----:B------:R-:W-:Y:S01]  /*3ba0*/  IMAD.MOV.U32 R29, RZ, RZ, RZ ;  /* 0x000000ffff1d7224 */ /* 0x000fe200078e00ff */
[----:B0-----:R-:W-:-:S07]  /*3bb0*/  ULOP3.LUT UP1, URZ, UR13, 0xf, URZ, 0xc0, !UPT ;  /* 0x0000000f0dff7892 */ /* 0x001fce000f82c0ff */
[----:B------:R-:W-:Y:S05]  /*3bc0*/  BRA.U !UP0, `(.L_x_49) ;  /* 0x0000000108bc7547 */ /* 0x000fea000b800000 */
[----:B------:R-:W-:Y:S01]  /*3bd0*/  ULOP3.LUT UR5, UR13, 0xfffffff0, URZ, 0xc0, !UPT ;  /* 0xfffffff00d057892 */ /* 0x000fe2000f8ec0ff */
[----:B------:R-:W-:Y:S01]  /*3be0*/  IMAD.MOV.U32 R28, RZ, RZ, RZ ;  /* 0x000000ffff1c7224 */ /* 0x000fe200078e00ff */
[----:B------:R-:W0:Y:S04]  /*3bf0*/  LDCU.64 UR6, c[0x0][0x380] ;  /* 0x00007000ff0677ac */ /* 0x000e280008000a00 */
[----:B------:R-:W-:-:S07]  /*3c00*/  IMAD.U32 R29, RZ, RZ, UR5 ;  /* 0x00000005ff1d7e24 */ /* 0x000fce000f8e00ff */
.L_x_50:
[----:B-1----:R-:W-:-:S05]  /*3c10*/  IADD3 R14, P0, PT, R28, R26, RZ ;  /* 0x0000001a1c0e7210 */ /* 0x002fca0007f1e0ff */
[----:B------:R-:W-:Y:S01]  /*3c20*/  IMAD.X R15, RZ, RZ, R27, P0 ;  /* 0x000000ffff0f7224 */ /* 0x000fe200000e061b */
[----:B0-----:R-:W-:-:S04]  /*3c30*/  LEA R16, P0, R14, UR6, 0x3 ;  /* 0x000000060e107c11 */ /* 0x001fc8000f8018ff */
[----:B------:R-:W-:-:S05]  /*3c40*/  LEA.HI.X R17, R14, UR7, R15, 0x3, P0 ;  /* 0x000000070e117c11 */ /* 0x000fca00080f1c0f */
[----:B------:R-:W2:Y:S01]  /*3c50*/  LDG.E.64 R20, desc[UR10][R16.64] ;  /* 0x0000000a10147981 */ /* 0x000ea2000c1e1b00 */
[----:B------:R-:W-:-:S05]  /*3c60*/  IADD3 R15, P0, PT, R28, UR4, RZ ;  /* 0x000000041c0f7c10 */ /* 0x000fca000ff1e0ff */
[----:B------:R-:W-:Y:S01]  /*3c70*/  IMAD.X R18, RZ, RZ, RZ, P0 ;  /* 0x000000ffff127224 */ /* 0x000fe200000e06ff */
[----:B------:R-:W-:-:S04]  /*3c80*/  LEA R14, P0, R15, R10, 0x3 ;  /* 0x0000000a0f0e7211 */ /* 0x000fc800078018ff */
[----:B------:R-:W-:-:S05]  /*3c90*/  LEA.HI.X R15, R15, R11, R18, 0x3, P0 ;  /* 0x0000000b0f0f7211 */ /* 0x000fca00000f1c12 */
[----:B--2---:R0:W-:Y:S04]  /*3ca0*/  STG.E.64 desc[UR10][R14.64], R20 ;  /* 0x000000140e007986 */ /* 0x0041e8000c101b0a */
[----:B------:R-:W2:Y:S04]  /*3cb0*/  LDG.E.64 R22, desc[UR10][R16.64+0x8] ;  /* 0x0000080a10167981 */ /* 0x000ea8000c1e1b00 */
[----:B--2---:R-:W-:Y:S04]  /*3cc0*/  STG.E.64 desc[UR10][R14.64+0x8], R22 ;  /* 0x000008160e007986 */ /* 0x004fe8000c101b0a */
[----:B------:R-:W2:Y:S04]  /*3cd0*/  LDG.E.64 R24, desc[UR10][R16.64+0x10] ;  /* 0x0000100a10187981 */ /* 0x000ea8000c1e1b00 */
[----:B--2---:R-:W-:Y:S04]  /*3ce0*/  STG.E.64 desc[UR10][R14.64+0x10], R24 ;  /* 0x000010180e007986 */ /* 0x004fe8000c101b0a */
[----:B0-----:R-:W2:Y:S04]  /*3cf0*/  LDG.E.64 R20, desc[UR10][R16.64+0x18] ;  /* 0x0000180a10147981 */ /* 0x001ea8000c1e1b00 */
        /* <DEDUP_REMOVED lines=21> */
[----:B------:R-:W2:Y:S04]  /*3e50*/  LDG.E.64 R24, desc[UR10][R16.64+0x70] ;  /* 0x0000700a10187981 */ /* 0x000ea8000c1e1b00 */
[----:B--2---:R1:W-:Y:S04]  /*3e60*/  STG.E.64 desc[UR10][R14.64+0x70], R24 ;  /* 0x000070180e007986 */ /* 0x0043e8000c101b0a */
[----:B0-----:R-:W2:Y:S01]  /*3e70*/  LDG.E.64 R20, desc[UR10][R16.64+0x78] ;  /* 0x0000780a10147981 */ /* 0x001ea2000c1e1b00 */
[----:B------:R-:W-:-:S05]  /*3e80*/  VIADD R28, R28, 0x10 ;  /* 0x000000101c1c7836 */ /* 0x000fca0000000000 */
[----:B------:R-:W-:Y:S01]  /*3e90*/  ISETP.NE.AND P0, PT, R28, R29, PT ;  /* 0x0000001d1c00720c */ /* 0x000fe20003f05270 */
[----:B--2---:R1:W-:-:S12]  /*3ea0*/  STG.E.64 desc[UR10][R14.64+0x78], R20 ;  /* 0x000078140e007986 */ /* 0x0043d8000c101b0a */
[----:B------:R-:W-:Y:S05]  /*3eb0*/  @P0 BRA `(.L_x_50) ;  /* 0xfffffffc00540947 */ /* 0x000fea000383ffff */
.L_x_49:
[----:B------:R-:W-:Y:S05]  /*3ec0*/  BRA.U !UP1, `(.L_x_43) ;  /* 0x0000000509287547 */ /* 0x000fea000b800000 */
[C---:B-1----:R-:W-:Y:S01]  /*3ed0*/  VIADD R14, R9.reuse, 0xffffffff ;  /* 0xffffffff090e7836 */ /* 0x042fe20000000000 */
[----:B------:R-:W-:-:S04]  /*3ee0*/  LOP3.LUT P0, RZ, R9, 0x7, RZ, 0xc0, !PT ;  /* 0x0000000709ff7812 */ /* 0x000fc8000780c0ff */
[----:B------:R-:W-:-:S13]  /*3ef0*/  ISETP.GE.U32.AND P1, PT, R14, 0x7, PT ;  /* 0x000000070e00780c */ /* 0x000fda0003f26070 */
[----:B------:R-:W-:Y:S05]  /*3f00*/  @!P1 BRA `(.L_x_51) ;  /* 0x0000000000689947 */ /* 0x000fea0003800000 */
[----:B------:R-:W0:Y:S01]  /*3f10*/  LDCU.64 UR6, c[0x0][0x380] ;  /* 0x00007000ff0677ac */ /* 0x000e220008000a00 */
[----:B------:R-:W-:-:S05]  /*3f20*/  IADD3 R9, P1, PT, R29, R26, RZ ;  /* 0x0000001a1d097210 */ /* 0x000fca0007f3e0ff */
        /* <DEDUP_REMOVED lines=10> */
[----:B--2---:R1:W-:Y:S04]  /*3fd0*/  STG.E.64 desc[UR10][R16.64+0x8], R20 ;  /* 0x0000081410007986 */ /* 0x0043e8000c101b0a */
[----:B0-----:R-:W2:Y:S04]  /*3fe0*/  LDG.E.64 R14, desc[UR10][R18.64+0x10] ;  /* 0x0000100a120e7981 */ /* 0x001ea8000c1e1b00 */
[----:B--2---:R0:W-:Y:S04]  /*3ff0*/  STG.E.64 desc[UR10][R16.64+0x10], R14 ;  /* 0x0000100e10007986 */ /* 0x0041e8000c101b0a */
[----:B------:R-:W2:Y:S04]  /*4000*/  LDG.E.64 R24, desc[UR10][R18.64+0x18] ;  /* 0x0000180a12187981 */ /* 0x000ea8000c1e1b00 */
[----:B--2---:R-:W-:Y:S04]  /*4010*/  STG.E.64 desc[UR10][R16.64+0x18], R24 ;  /* 0x0000181810007986 */ /* 0x004fe8000c101b0a */
[----:B------:R-:W2:Y:S04]  /*4020*/  LDG.E.64 R22, desc[UR10][R18.64+0x20] ;  /* 0x0000200a12167981 */ /* 0x000ea8000c1e1b00 */
[----:B--2---:R-:W-:Y:S04]  /*4030*/  STG.E.64 desc[UR10][R16.64+0x20], R22 ;  /* 0x0000201610007986 */ /* 0x004fe8000c101b0a */
[----:B-1----:R-:W2:Y:S04]  /*4040*/  LDG.E.64 R20, desc[UR10][R18.64+0x28] ;  /* 0x0000280a12147981 */ /* 0x002ea8000c1e1b00 */
[----:B--2---:R1:W-:Y:S04]  /*4050*/  STG.E.64 desc[UR10][R16.64+0x28], R20 ;  /* 0x0000281410007986 */ /* 0x0043e8000c101b0a */
[----:B0-----:R-:W2:Y:S04]  /*4060*/  LDG.E.64 R14, desc[UR10][R18.64+0x30] ;  /* 0x0000300a120e7981 */ /* 0x001ea8000c1e1b00 */
[----:B--2---:R0:W-:Y:S04]  /*4070*/  STG.E.64 desc[UR10][R16.64+0x30], R14 ;  /* 0x0000300e10007986 */ /* 0x0041e8000c101b0a */
[----:B-1----:R-:W2:Y:S01]  /*4080*/  LDG.E.64 R20, desc[UR10][R18.64+0x38] ;  /* 0x0000380a12147981 */ /* 0x002ea2000c1e1b00 */
[----:B------:R-:W-:-:S03]  /*4090*/  VIADD R29, R29, 0x8 ;  /* 0x000000081d1d7836 */ /* 0x000fc60000000000 */
[----:B--2---:R0:W-:Y:S04]  /*40a0*/  STG.E.64 desc[UR10][R16.64+0x38], R20 ;  /* 0x0000381410007986 */ /* 0x0041e8000c101b0a */
.L_x_51:
[----:B------:R-:W-:Y:S05]  /*40b0*/  @!P0 BRA `(.L_x_43) ;  /* 0x0000000000ac8947 */ /* 0x000fea0003800000 */
[C---:B------:R-:W-:Y:S01]  /*40c0*/  VIADD R9, R8.reuse, 0xffffffff ;  /* 0xffffffff08097836 */ /* 0x040fe20000000000 */
[----:B------:R-:W-:-:S04]  /*40d0*/  LOP3.LUT R24, R8, 0x3, RZ, 0xc0, !PT ;  /* 0x0000000308187812 */ /* 0x000fc800078ec0ff */
[----:B------:R-:W-:Y:S02]  /*40e0*/  ISETP.GE.U32.AND P1, PT, R9, 0x3, PT ;  /* 0x000000030900780c */ /* 0x000fe40003f26070 */
[----:B------:R-:W-:-:S11]  /*40f0*/  ISETP.NE.AND P0, PT, R24, RZ, PT ;  /* 0x000000ff1800720c */ /* 0x000fd60003f05270 */
        /* <DEDUP_REMOVED lines=19> */
.L_x_52:
[----:B------:R-:W-:Y:S05]  /*4230*/  @!P0 BRA `(.L_x_43) ;  /* 0x00000000004c8947 */ /* 0x000fea0003800000 */
[----:B------:R-:W1:Y:S01]  /*4240*/  LDCU.64 UR6, c[0x0][0x380] ;  /* 0x00007000ff0677ac */ /* 0x000e620008000a00 */
[----:B------:R-:W-:-:S05]  /*4250*/  IADD3 R26, P0, PT, R29, R26, RZ ;  /* 0x0000001a1d1a7210 */ /* 0x000fca0007f1e0ff */
[----:B------:R-:W-:Y:S01]  /*4260*/  IMAD.X R27, RZ, RZ, R27, P0 ;  /* 0x000000ffff1b7224 */ /* 0x000fe200000e061b */
[----:B-1----:R-:W-:-:S04]  /*4270*/  LEA R8, P0, R26, UR6, 0x3 ;  /* 0x000000061a087c11 */ /* 0x002fc8000f8018ff */
[----:B------:R-:W-:-:S05]  /*4280*/  LEA.HI.X R9, R26, UR7, R27, 0x3, P0 ;  /* 0x000000071a097c11 */ /* 0x000fca00080f1c1b */
[----:B0-----:R-:W2:Y:S01]  /*4290*/  LDG.E.64 R16, desc[UR10][R8.64] ;  /* 0x0000000a08107981 */ /* 0x001ea2000c1e1b00 */
[----:B------:R-:W-:-:S05]  /*42a0*/  IADD3 R29, P0, PT, R29, UR4, RZ ;  /* 0x000000041d1d7c10 */ /* 0x000fca000ff1e0ff */
        /* <DEDUP_REMOVED lines=11> */
[----:B--2---:R1:W-:Y:S02]  /*4360*/  STG.E.64 desc[UR10][R14.64+0x10], R8 ;  /* 0x000010080e007986 */ /* 0x0043e4000c101b0a */
.L_x_43:
[----:B------:R-:W-:Y:S01]  /*4370*/  UIADD3 UR4, UPT, UPT, UR4, 0x1, URZ ;  /* 0x0000000104047890 */ /* 0x000fe2000fffe0ff */
[----:B------:R-:W-:Y:S01]  /*4380*/  VIADD R7, R7, 0x1 ;  /* 0x0000000107077836 */ /* 0x000fe20000000000 */
[----:B0-----:R-:W-:Y:S01]  /*4390*/  UIADD3 UR13, UPT, UPT, UR13, -0x1, URZ ;  /* 0xffffffff0d0d7890 */ /* 0x001fe2000fffe0ff */
[----:B------:R-:W-:Y:S01]  /*43a0*/  VIADD R6, R6, 0x1 ;  /* 0x0000000106067836 */ /* 0x000fe20000000000 */
[----:B------:R-:W-:-:S09]  /*43b0*/  UISETP.NE.AND UP0, UPT, UR4, UR19, UPT ;  /* 0x000000130400728c */ /* 0x000fd2000bf05270 */
[----:B------:R-:W-:Y:S05]  /*43c0*/  BRA.U UP0, `(.L_x_53) ;  /* 0xffffffed00947547 */ /* 0x000fea000b83ffff */
[----:B------:R-:W-:Y:S01]  /*43d0*/  UISETP.GE.U32.AND UP0, UPT, UR12, 0xf, UPT ;  /* 0x0000000f0c00788c */ /* 0x000fe2000bf06070 */
[----:B------:R-:W-:-:S08]  /*43e0*/  IMAD.MOV.U32 R5, RZ, RZ, RZ ;  /* 0x000000ffff057224 */ /* 0x000fd000078e00ff */
[----:B------:R-:W-:Y:S05]  /*43f0*/  BRA.U !UP0, `(.L_x_54) ;  /* 0x00000005086c7547 */ /* 0x000fea000b800000 */
[----:B------:R-:W-:Y:S01]  /*4400*/  IMAD.MOV.U32 R5, RZ, RZ, RZ ;  /* 0x000000ffff057224 */ /* 0x000fe200078e00ff */
[----:B------:R-:W0:Y:S01]  /*4410*/  LDCU.64 UR4, c[0x0][0x3b8] ;  /* 0x00007700ff0477ac */ /* 0x000e220008000a00 */
[----:B------:R-:W-:-:S05]  /*4420*/  NOP ;  /* 0x0000000000007918 */ /* 0x000fca0000000000 */
.L_x_56:
[----:B01-3--:R-:W-:-:S05]  /*4430*/  IADD3 R8, P0, PT, R5, UR4, RZ ;  /* 0x0000000405087c10 */ /* 0x00bfca000ff1e0ff */
[----:B------:R-:W-:-:S05]  /*4440*/  IMAD.X R9, RZ, RZ, UR5, P0 ;  /* 0x00000005ff097e24 */ /* 0x000fca00080e06ff */
[----:B------:R-:W3:Y:S02]  /*4450*/  LDG.E.U8 R6, desc[UR10][R8.64] ;  /* 0x0000000a08067981 */ /* 0x000ee4000c1e1100 */
[----:B---3--:R-:W-:Y:S01]  /*4460*/  ISETP.NE.AND P0, PT, R6, RZ, PT ;  /* 0x000000ff0600720c */ /* 0x008fe20003f05270 */
[----:B------:R-:W-:-:S12]  /*4470*/  IMAD.WIDE.U32 R6, R5, 0x8, R10 ;  /* 0x0000000805067825 */ /* 0x000fd800078e000a */
[----:B------:R-:W3:Y:S02]  /*4480*/  @P0 LDG.E.64 R12, desc[UR10][R6.64] ;  /* 0x0000000a060c0981 */ /* 0x000ee4000c1e1b00 */
[----:B---3--:R-:W-:-:S07]  /*4490*/  @P0 DADD R12, R12, 5 ;  /* 0x401400000c0c0429 */ /* 0x008fce0000000000 */
[----:B------:R0:W-:Y:S04]  /*44a0*/  @P0 STG.E.64 desc[UR10][R6.64], R12 ;  /* 0x0000000c06000986 */ /* 0x0001e8000c101b0a */
[----:B--2-4-:R-:W2:Y:S02]  /*44b0*/  LDG.E.U8 R14, desc[UR10][R8.64+0x1] ;  /* 0x0000010a080e7981 */ /* 0x014ea4000c1e1100 */
[----:B--2---:R-:W-:-:S13]  /*44c0*/  ISETP.NE.AND P0, PT, R14, RZ, PT ;  /* 0x000000ff0e00720c */ /* 0x004fda0003f05270 */
[----:B------:R-:W2:Y:S02]  /*44d0*/  @P0 LDG.E.64 R14, desc[UR10][R6.64+0x8] ;  /* 0x0000080a060e0981 */ /* 0x000ea4000c1e1b00 */
[----:B--2---:R-:W-:-:S07]  /*44e0*/  @P0 DADD R14, R14, 5 ;  /* 0x401400000e0e0429 */ /* 0x004fce0000000000 */
[----:B------:R1:W-:Y:S04]  /*44f0*/  @P0 STG.E.64 desc[UR10][R6.64+0x8], R14 ;  /* 0x0000080e06000986 */ /* 0x0003e8000c101b0a */
[----:B------:R-:W2:Y:S02]  /*4500*/  LDG.E.U8 R16, desc[UR10][R8.64+0x2] ;  /* 0x0000020a08107981 */ /* 0x000ea4000c1e1100 */
[----:B--2---:R-:W-:-:S13]  /*4510*/  ISETP.NE.AND P0, PT, R16, RZ, PT ;  /* 0x000000ff1000720c */ /* 0x004fda0003f05270 */
[----:B------:R-:W2:Y:S02]  /*4520*/  @P0 LDG.E.64 R16, desc[UR10][R6.64+0x10] ;  /* 0x0000100a06100981 */ /* 0x000ea4000c1e1b00 */
[----:B--2---:R-:W-:-:S07]  /*4530*/  @P0 DADD R16, R16, 5 ;  /* 0x4014000010100429 */ /* 0x004fce0000000000 */
[----:B------:R2:W-:Y:S04]  /*4540*/  @P0 STG.E.64 desc[UR10][R6.64+0x10], R16 ;  /* 0x0000101006000986 */ /* 0x0005e8000c101b0a */
[----:B0-----:R-:W3:Y:S02]  /*4550*/  LDG.E.U8 R12, desc[UR10][R8.64+0x3] ;  /* 0x0000030a080c7981 */ /* 0x001ee4000c1e1100 */
[----:B---3--:R-:W-:-:S13]  /*4560*/  ISETP.NE.AND P0, PT, R12, RZ, PT ;  /* 0x000000ff0c00720c */ /* 0x008fda0003f05270 */
[----:B------:R-:W3:Y:S02]  /*4570*/  @P0 LDG.E.64 R12, desc[UR10][R6.64+0x18] ;  /* 0x0000180a060c0981 */ /* 0x000ee4000c1e1b00 */
[----:B---3--:R-:W-:-:S07]  /*4580*/  @P0 DADD R12, R12, 5 ;  /* 0x401400000c0c0429 */ /* 0x008fce0000000000 */
[----:B------:R0:W-:Y:S04]  /*4590*/  @P0 STG.E.64 desc[UR10][R6.64+0x18], R12 ;  /* 0x0000180c06000986 */ /* 0x0001e8000c101b0a */
[----:B-1----:R-:W3:Y:S02]  /*45a0*/  LDG.E.U8 R14, desc[UR10][R8.64+0x4] ;  /* 0x0000040a080e7981 */ /* 0x002ee4000c1e1100 */
[----:B---3--:R-:W-:-:S13]  /*45b0*/  ISETP.NE.AND P0, PT, R14, RZ, PT ;  /* 0x000000ff0e00720c */ /* 0x008fda0003f05270 */
[----:B------:R-:W3:Y:S02]  /*45c0*/  @P0 LDG.E.64 R14, desc[UR10][R6.64+0x20] ;  /* 0x0000200a060e0981 */ /* 0x000ee4000c1e1b00 */
[----:B---3--:R-:W-:-:S07]  /*45d0*/  @P0 DADD R14, R14, 5 ;  /* 0x401400000e0e0429 */ /* 0x008fce0000000000 */
[----:B------:R1:W-:Y:S04]  /*45e0*/  @P0 STG.E.64 desc[UR10][R6.64+0x20], R14 ;  /* 0x0000200e06000986 */ /* 0x0003e8000c101b0a */
[----:B--2---:R-:W2:Y:S02]  /*45f0*/  LDG.E.U8 R16, desc[UR10][R8.64+0x5] ;  /* 0x0000050a08107981 */ /* 0x004ea4000c1e1100 */
        /* <DEDUP_REMOVED lines=49> */
[----:B0-----:R-:W2:Y:S01]  /*4910*/  LDG.E.U8 R12, desc[UR10][R8.64+0xf] ;  /* 0x00000f0a080c7981 */ /* 0x001ea2000c1e1100 */
[----:B------:R-:W-:-:S05]  /*4920*/  VIADD R5, R5, 0x10 ;  /* 0x0000001005057836 */ /* 0x000fca0000000000 */
[----:B------:R-:W-:Y:S02]  /*4930*/  ISETP.NE.AND P1, PT, R5, UR17, PT ;  /* 0x0000001105007c0c */ /* 0x000fe4000bf25270 */
[----:B--2---:R-:W-:-:S13]  /*4940*/  ISETP.NE.AND P0, PT, R12, RZ, PT ;  /* 0x000000ff0c00720c */ /* 0x004fda0003f05270 */
[----:B-1----:R-:W-:Y:S05]  /*4950*/  @!P0 BRA `(.L_x_55) ;  /* 0x00000000000c8947 */ /* 0x002fea0003800000 */
[----:B------:R-:W2:Y:S02]  /*4960*/  LDG.E.64 R8, desc[UR10][R6.64+0x78] ;  /* 0x0000780a06087981 */ /* 0x000ea4000c1e1b00 */
[----:B--2---:R-:W-:-:S07]  /*4970*/  DADD R8, R8, 5 ;  /* 0x4014000008087429 */ /* 0x004fce0000000000 */
[----:B------:R0:W-:Y:S04]  /*4980*/  STG.E.64 desc[UR10][R6.64+0x78], R8 ;  /* 0x0000780806007986 */ /* 0x0001e8000c101b0a */
.L_x_55:
[----:B------:R-:W-:Y:S05]  /*4990*/  @P1 BRA `(.L_x_56) ;  /* 0xfffffff800a41947 */ /* 0x000fea000383ffff */
[----:B------:R-:W-:-:S07]  /*49a0*/  IMAD.U32 R5, RZ, RZ, UR17 ;  /* 0x00000011ff057e24 */ /* 0x000fce000f8e00ff */
.L_x_54:
[----:B------:R-:W-:-:S09]  /*49b0*/  UISETP.NE.AND UP0, UPT, UR15, URZ, UPT ;  /* 0x000000ff0f00728c */ /* 0x000fd2000bf05270 */
[----:B------:R-:W-:Y:S05]  /*49c0*/  BRA.U !UP0, `(.L_x_57) ;  /* 0x0000000508b07547 */ /* 0x000fea000b800000 */
[----:B------:R-:W-:-:S04]  /*49d0*/  UIADD3 UR4, UPT, UPT, UR15, -0x1, URZ ;  /* 0xffffffff0f047890 */ /* 0x000fc8000fffe0ff */
[----:B------:R-:W-:-:S09]  /*49e0*/  UISETP.GE.U32.AND UP0, UPT, UR4, 0x7, UPT ;  /* 0x000000070400788c */ /* 0x000fd2000bf06070 */
[----:B------:R-:W-:Y:S05]  /*49f0*/  BRA.U !UP0, `(.L_x_58) ;  /* 0x0000000108b87547 */ /* 0x000fea000b800000 */
[----:B------:R-:W0:Y:S02]  /*4a00*/  LDCU.64 UR4, c[0x0][0x3b8] ;  /* 0x00007700ff0477ac */ /* 0x000e240008000a00 */
        /* <DEDUP_REMOVED lines=40> */
[----:B--2---:R-:W-:Y:S05]  /*4c90*/  @!P0 BRA `(.L_x_59) ;  /* 0x00000000000c8947 */ /* 0x004fea0003800000 */
[----:B------:R-:W2:Y:S02]  /*4ca0*/  LDG.E.64 R8, desc[UR10][R6.64+0x38] ;  /* 0x0000380a06087981 */ /* 0x000ea4000c1e1b00 */
[----:B--2---:R-:W-:-:S07]  /*4cb0*/  DADD R8, R8, 5 ;  /* 0x4014000008087429 */ /* 0x004fce0000000000 */
[----:B------:R0:W-:Y:S04]  /*4cc0*/  STG.E.64 desc[UR10][R6.64+0x38], R8 ;  /* 0x0000380806007986 */ /* 0x0001e8000c101b0a */
.L_x_59:
[----:B------:R-:W-:-:S07]  /*4cd0*/  VIADD R5, R5, 0x8 ;  /* 0x0000000805057836 */ /* 0x000fce0000000000 */
.L_x_58:
        /* <DEDUP_REMOVED lines=24> */
[----:B0-----:R-:W2:Y:S02]  /*4e60*/  LDG.E.U8 R12, desc[UR10][R8.64+0x3] ;  /* 0x0000030a080c7981 */ /* 0x001ea4000c1e1100 */
[----:B--2---:R-:W-:-:S13]  /*4e70*/  ISETP.NE.AND P0, PT, R12, RZ, PT ;  /* 0x000000ff0c00720c */ /* 0x004fda0003f05270 */
[----:B-1----:R-:W-:Y:S05]  /*4e80*/  @!P0 BRA `(.L_x_61) ;  /* 0x00000000000c8947 */ /* 0x002fea0003800000 */
[----:B------:R-:W2:Y:S02]  /*4e90*/  LDG.E.64 R8, desc[UR10][R6.64+0x18] ;  /* 0x0000180a06087981 */ /* 0x000ea4000c1e1b00 */
[----:B--2---:R-:W-:-:S07]  /*4ea0*/  DADD R8, R8, 5 ;  /* 0x4014000008087429 */ /* 0x004fce0000000000 */
[----:B------:R0:W-:Y:S04]  /*4eb0*/  STG.E.64 desc[UR10][R6.64+0x18], R8 ;  /* 0x0000180806007986 */ /* 0x0001e8000c101b0a */
.L_x_61:
[----:B------:R-:W-:-:S07]  /*4ec0*/  VIADD R5, R5, 0x4 ;  /* 0x0000000405057836 */ /* 0x000fce0000000000 */
.L_x_60:
[----:B------:R-:W-:-:S09]  /*4ed0*/  UISETP.NE.AND UP0, UPT, UR9, URZ, UPT ;  /* 0x000000ff0900728c */ /* 0x000fd2000bf05270 */
[----:B------:R-:W-:Y:S05]  /*4ee0*/  BRA.U !UP0, `(.L_x_57) ;  /* 0x0000000108687547 */ /* 0x000fea000b800000 */
[----:B------:R-:W0:Y:S02]  /*4ef0*/  LDCU.64 UR4, c[0x0][0x3b8] ;  /* 0x00007700ff0477ac */ /* 0x000e240008000a00 */
[----:B01-3--:R-:W-:-:S05]  /*4f00*/  IADD3 R8, P0, PT, R5, UR4, RZ ;  /* 0x0000000405087c10 */ /* 0x00bfca000ff1e0ff */
[----:B------:R-:W-:-:S05]  /*4f10*/  IMAD.X R9, RZ, RZ, UR5, P0 ;  /* 0x00000005ff097e24 */ /* 0x000fca00080e06ff */
[----:B------:R-:W3:Y:S01]  /*4f20*/  LDG.E.U8 R6, desc[UR10][R8.64] ;  /* 0x0000000a08067981 */ /* 0x000ee2000c1e1100 */
[----:B------:R-:W-:Y:S01]  /*4f30*/  UISETP.NE.AND UP0, UPT, UR9, 0x1, UPT ;  /* 0x000000010900788c */ /* 0x000fe2000bf05270 */
[----:B------:R-:W-:Y:S01]  /*4f40*/  IMAD.WIDE.U32 R10, R5, 0x8, R10 ;  /* 0x00000008050a7825 */ /* 0x000fe200078e000a */
[----:B---3--:R-:W-:-:S13]  /*4f50*/  ISETP.NE.AND P0, PT, R6, RZ, PT ;  /* 0x000000ff0600720c */ /* 0x008fda0003f05270 */
[----:B------:R-:W-:Y:S05]  /*4f60*/  @!P0 BRA `(.L_x_62) ;  /* 0x00000000000c8947 */ /* 0x000fea0003800000 */
[----:B------:R-:W3:Y:S02]  /*4f70*/  LDG.E.64 R6, desc[UR10][R10.64] ;  /* 0x0000000a0a067981 */ /* 0x000ee4000c1e1b00 */
[----:B---3--:R-:W-:-:S07]  /*4f80*/  DADD R6, R6, 5 ;  /* 0x4014000006067429 */ /* 0x008fce0000000000 */
[----:B------:R0:W-:Y:S04]  /*4f90*/  STG.E.64 desc[UR10][R10.64], R6 ;  /* 0x000000060a007986 */ /* 0x0001e8000c101b0a */
.L_x_62:
[----:B------:R-:W-:Y:S05]  /*4fa0*/  BRA.U !UP0, `(.L_x_57) ;  /* 0x0000000108387547 */ /* 0x000fea000b800000 */
[----:B------:R-:W3:Y:S01]  /*4fb0*/  LDG.E.U8 R5, desc[UR10][R8.64+0x1] ;  /* 0x0000010a08057981 */ /* 0x000ee2000c1e1100 */
[----:B------:R-:W-:Y:S01]  /*4fc0*/  UISETP.NE.AND UP0, UPT, UR9, 0x2, UPT ;  /* 0x000000020900788c */ /* 0x000fe2000bf05270 */
[----:B---3--:R-:W-:-:S13]  /*4fd0*/  ISETP.NE.AND P0, PT, R5, RZ, PT ;  /* 0x000000ff0500720c */ /* 0x008fda0003f05270 */
[----:B------:R-:W-:Y:S05]  /*4fe0*/  @!P0 BRA `(.L_x_63) ;  /* 0x00000000000c8947 */ /* 0x000fea0003800000 */
[----:B0-----:R-:W3:Y:S02]  /*4ff0*/  LDG.E.64 R6, desc[UR10][R10.64+0x8] ;  /* 0x0000080a0a067981 */ /* 0x001ee4000c1e1b00 */
[----:B---3--:R-:W-:-:S07]  /*5000*/  DADD R6, R6, 5 ;  /* 0x4014000006067429 */ /* 0x008fce0000000000 */
[----:B------:R1:W-:Y:S04]  /*5010*/  STG.E.64 desc[UR10][R10.64+0x8], R6 ;  /* 0x000008060a007986 */ /* 0x0003e8000c101b0a */
.L_x_63:
[----:B------:R-:W-:Y:S05]  /*5020*/  BRA.U !UP0, `(.L_x_57) ;  /* 0x0000000108187547 */ /* 0x000fea000b800000 */
[----:B------:R-:W3:Y:S02]  /*5030*/  LDG.E.U8 R8, desc[UR10][R8.64+0x2] ;  /* 0x0000020a08087981 */ /* 0x000ee4000c1e1100 */
[----:B---3--:R-:W-:-:S13]  /*5040*/  ISETP.NE.AND P0, PT, R8, RZ, PT ;  /* 0x000000ff0800720c */ /* 0x008fda0003f05270 */
[----:B------:R-:W-:Y:S05]  /*5050*/  @!P0 BRA `(.L_x_57) ;  /* 0x00000000000c8947 */ /* 0x000fea0003800000 */
[----:B01----:R-:W3:Y:S02]  /*5060*/  LDG.E.64 R6, desc[UR10][R10.64+0x10] ;  /* 0x0000100a0a067981 */ /* 0x003ee4000c1e1b00 */
[----:B---3--:R-:W-:-:S07]  /*5070*/  DADD R6, R6, 5 ;  /* 0x4014000006067429 */ /* 0x008fce0000000000 */
[----:B------:R0:W-:Y:S04]  /*5080*/  STG.E.64 desc[UR10][R10.64+0x10], R6 ;  /* 0x000010060a007986 */ /* 0x0001e8000c101b0a */
.L_x_57:
[----:B------:R-:W5:Y:S01]  /*5090*/  LDCU UR4, c[0x0][0x398] ;  /* 0x00007300ff0477ac */ /* 0x000f620008000800 */
[----:B------:R-:W-:-:S05]  /*50a0*/  IMAD.IADD R3, R0, 0x1, R3 ;  /* 0x0000000100037824 */ /* 0x000fca00078e0203 */
[----:B-----5:R-:W-:-:S13]  /*50b0*/  ISETP.GE.U32.AND P0, PT, R3, UR4, PT ;  /* 0x0000000403007c0c */ /* 0x020fda000bf06070 */
[----:B------:R-:W-:Y:S05]  /*50c0*/  @!P0 BRA `(.L_x_64) ;  /* 0xffffffd400e08947 */ /* 0x000fea000383ffff */
[----:B------:R-:W-:Y:S05]  /*50d0*/  EXIT ;  /* 0x000000000000794d */ /* 0x000fea0003800000 */
.L_x_65:
[----:B------:R-:W-:-:S00]  /*50e0*/  BRA `(.L_x_65) ;  /* 0xfffffffc00fc7947 */ /* 0x000fc0000383ffff */
[----:B------:R-:W-:-:S00]  /*50f0*/  NOP ;  /* 0x0000000000007918 */ /* 0x000fc00000000000 */
        /* <DEDUP_REMOVED lines=8> */
.L_x_66:


//--------------------- .nv.shared.reserved.0     --------------------------
	.section	.nv.shared.reserved.0,"aw",@nobits
	.weak		__nv_reservedSMEM_offset_0_alias
	.size		__nv_reservedSMEM_offset_0_alias, 0, 64
	.other		__nv_reservedSMEM_offset_0_alias,@"STO_CUDA_RESERVED_SHARED STV_DEFAULT"
__nv_reservedSMEM_offset_0_alias:
	.zero		0
	.zero		64


//--------------------- .nv.constant0._Z16kernelSelectMatePdjS_jS_S_PbS0_j --------------------------
	.section	.nv.constant0._Z16kernelSelectMatePdjS_jS_S_PbS0_j,"a",@progbits
	.sectionflags	@""
	.align	4
.nv.constant0._Z16kernelSelectMatePdjS_jS_S_PbS0_j:
	.zero		964


//--------------------- SYMBOLS --------------------------

	.type		.nv.reservedSmem.offset0,@object
	.size		.nv.reservedSmem.offset0,0x4
